	.target	sm_90a

	.elftype	@"ET_EXEC"


//--------------------- .note.nv.tkinfo           --------------------------
	.section	.note.nv.tkinfo,"",@"SHT_NOTE"
	.sectionflags	@"SHF_NOTE_NV_TKINFO"
	.tkinfo
        /*0018*/ 	.word	0x00000002
        /*0030*/ 	.string	""
        /*0030*/ 	.string	"ptxas"
        /*0030*/ 	.string	"Cuda compilation tools, release 13.0, V13.0.88"
        /*0030*/ 	.string	"Build cuda_13.0.r13.0/compiler.36424714_0"
        /*0030*/ 	.string	"-arch sm_90a -m 64 "



//--------------------- .note.nv.cuinfo           --------------------------
	.section	.note.nv.cuinfo,"",@"SHT_NOTE"
	.sectionflags	@"SHF_NOTE_NV_CUINFO"
        /*0018*/ 	.short	0x0002
        /*001a*/ 	.short	0x005a
        /*001c*/ 	.short	0x0082
	.zero		2


//--------------------- .nv.info                  --------------------------
	.section	.nv.info,"",@"SHT_CUDA_INFO"
	.align	4


	//----- nvinfo : EIATTR_REGCOUNT
	.align		4
        /*0000*/ 	.byte	0x04, 0x2f
        /*0002*/ 	.short	(.L_15 - .L_14)
	.align		4
.L_14:
        /*0004*/ 	.word	index@(_ZN7cutlass13device_kernelINS_4gemm6kernel13GemmUniversalIN4cute5tupleIJiiiiEEENS1_10collective13CollectiveMmaINS1_34MainloopSm90TmaGmmaWarpSpecializedILi2ENS5_IJNS4_1CILi1EEESB_SB_EEENS1_32KernelTmaWarpSpecializedPingpongEEENS5_IJNSA_ILi64EEENSA_ILi256EEENSA_ILi32EEEEEENS_10tfloat32_tENS5_IJlSB_lEEESJ_SK_NS4_8TiledMMAINS4_8MMA_AtomIJNS4_4SM904GMMA30MMA_64x256x8_F32TF32TF32_SS_TNILNSO_7ScaleInE1ELSQ_1EEEEEENS4_6LayoutISC_NS5_IJNSA_ILi0EEESU_SU_EEEEENS5_IJNS4_10UnderscoreESX_SX_EEEEENS4_13SM90_TMA_LOADENS4_14ComposedLayoutINS4_7SwizzleILi3ELi4ELi3EEENS4_18smem_ptr_flag_bitsILi32EEENST_INS5_IJNSA_ILi8EEESH_EEENS5_IJSH_SB_EEEEEEEvNS4_8identityES10_S1A_vS1B_EENS_8epilogue10collective6detail29Sm90TmaWarpSpecializedAdapterINS1E_15DefaultEpilogueISJ_SK_SK_NS1D_6thread17LinearCombinationISJ_Li1EffLNS1I_9ScaleType4KindE0ELNS_15FloatRoundStyleE2ESJ_EENS1_15EpilogueDefaultEEEEEvvEEEEvNT_6ParamsE)
        /*0008*/ 	.word	0x000000a8


	//----- nvinfo : EIATTR_FRAME_SIZE
	.align		4
.L_15:
        /*000c*/ 	.byte	0x04, 0x11
        /*000e*/ 	.short	(.L_17 - .L_16)
	.align		4
.L_16:
        /*0010*/ 	.word	index@(_ZN7cutlass13device_kernelINS_4gemm6kernel13GemmUniversalIN4cute5tupleIJiiiiEEENS1_10collective13CollectiveMmaINS1_34MainloopSm90TmaGmmaWarpSpecializedILi2ENS5_IJNS4_1CILi1EEESB_SB_EEENS1_32KernelTmaWarpSpecializedPingpongEEENS5_IJNSA_ILi64EEENSA_ILi256EEENSA_ILi32EEEEEENS_10tfloat32_tENS5_IJlSB_lEEESJ_SK_NS4_8TiledMMAINS4_8MMA_AtomIJNS4_4SM904GMMA30MMA_64x256x8_F32TF32TF32_SS_TNILNSO_7ScaleInE1ELSQ_1EEEEEENS4_6LayoutISC_NS5_IJNSA_ILi0EEESU_SU_EEEEENS5_IJNS4_10UnderscoreESX_SX_EEEEENS4_13SM90_TMA_LOADENS4_14ComposedLayoutINS4_7SwizzleILi3ELi4ELi3EEENS4_18smem_ptr_flag_bitsILi32EEENST_INS5_IJNSA_ILi8EEESH_EEENS5_IJSH_SB_EEEEEEEvNS4_8identityES10_S1A_vS1B_EENS_8epilogue10collective6detail29Sm90TmaWarpSpecializedAdapterINS1E_15DefaultEpilogueISJ_SK_SK_NS1D_6thread17LinearCombinationISJ_Li1EffLNS1I_9ScaleType4KindE0ELNS_15FloatRoundStyleE2ESJ_EENS1_15EpilogueDefaultEEEEEvvEEEEvNT_6ParamsE)
        /*0014*/ 	.word	0x00000000


	//----- nvinfo : EIATTR_MIN_STACK_SIZE
	.align		4
.L_17:
        /*0018*/ 	.byte	0x04, 0x12
        /*001a*/ 	.short	(.L_19 - .L_18)
	.align		4
.L_18:
        /*001c*/ 	.word	index@(_ZN7cutlass13device_kernelINS_4gemm6kernel13GemmUniversalIN4cute5tupleIJiiiiEEENS1_10collective13CollectiveMmaINS1_34MainloopSm90TmaGmmaWarpSpecializedILi2ENS5_IJNS4_1CILi1EEESB_SB_EEENS1_32KernelTmaWarpSpecializedPingpongEEENS5_IJNSA_ILi64EEENSA_ILi256EEENSA_ILi32EEEEEENS_10tfloat32_tENS5_IJlSB_lEEESJ_SK_NS4_8TiledMMAINS4_8MMA_AtomIJNS4_4SM904GMMA30MMA_64x256x8_F32TF32TF32_SS_TNILNSO_7ScaleInE1ELSQ_1EEEEEENS4_6LayoutISC_NS5_IJNSA_ILi0EEESU_SU_EEEEENS5_IJNS4_10UnderscoreESX_SX_EEEEENS4_13SM90_TMA_LOADENS4_14ComposedLayoutINS4_7SwizzleILi3ELi4ELi3EEENS4_18smem_ptr_flag_bitsILi32EEENST_INS5_IJNSA_ILi8EEESH_EEENS5_IJSH_SB_EEEEEEEvNS4_8identityES10_S1A_vS1B_EENS_8epilogue10collective6detail29Sm90TmaWarpSpecializedAdapterINS1E_15DefaultEpilogueISJ_SK_SK_NS1D_6thread17LinearCombinationISJ_Li1EffLNS1I_9ScaleType4KindE0ELNS_15FloatRoundStyleE2ESJ_EENS1_15EpilogueDefaultEEEEEvvEEEEvNT_6ParamsE)
        /*0020*/ 	.word	0x00000000
.L_19:


//--------------------- .nv.compat                --------------------------
	.section	.nv.compat,"",@"SHT_CUDA_COMPAT_INFO"
	.align	4
        /*0000*/ 	.byte	0x02, 0x09, 0x01, 0x00, 0x02, 0x02, 0x04, 0x00, 0x02, 0x05, 0x05, 0x00, 0x03, 0x07, 0x01, 0x01
        /*0010*/ 	.byte	0x02, 0x03, 0x01, 0x00, 0x02, 0x06, 0x01, 0x00, 0x04, 0x0b, 0x08, 0x00, 0x00, 0x00, 0x00, 0x00
        /*0020*/ 	.byte	0x00, 0x00, 0x00, 0x00


//--------------------- .nv.info._ZN7cutlass13device_kernelINS_4gemm6kernel13GemmUniversalIN4cute5tupleIJiiiiEEENS1_10collective13CollectiveMmaINS1_34MainloopSm90TmaGmmaWarpSpecializedILi2ENS5_IJNS4_1CILi1EEESB_SB_EEENS1_32KernelTmaWarpSpecializedPingpongEEENS5_IJNSA_ILi64EEENSA_ILi256EEENSA_ILi32EEEEEENS_10tfloat32_tENS5_IJlSB_lEEESJ_SK_NS4_8TiledMMAINS4_8MMA_AtomIJNS4_4SM904GMMA30MMA_64x256x8_F32TF32TF32_SS_TNILNSO_7ScaleInE1ELSQ_1EEEEEENS4_6LayoutISC_NS5_IJNSA_ILi0EEESU_SU_EEEEENS5_IJNS4_10UnderscoreESX_SX_EEEEENS4_13SM90_TMA_LOADENS4_14ComposedLayoutINS4_7SwizzleILi3ELi4ELi3EEENS4_18smem_ptr_flag_bitsILi32EEENST_INS5_IJNSA_ILi8EEESH_EEENS5_IJSH_SB_EEEEEEEvNS4_8identityES10_S1A_vS1B_EENS_8epilogue10collective6detail29Sm90TmaWarpSpecializedAdapterINS1E_15DefaultEpilogueISJ_SK_SK_NS1D_6thread17LinearCombinationISJ_Li1EffLNS1I_9ScaleType4KindE0ELNS_15FloatRoundStyleE2ESJ_EENS1_15EpilogueDefaultEEEEEvvEEEEvNT_6ParamsE --------------------------
	.section	.nv.info._ZN7cutlass13device_kernelINS_4gemm6kernel13GemmUniversalIN4cute5tupleIJiiiiEEENS1_10collective13CollectiveMmaINS1_34MainloopSm90TmaGmmaWarpSpecializedILi2ENS5_IJNS4_1CILi1EEESB_SB_EEENS1_32KernelTmaWarpSpecializedPingpongEEENS5_IJNSA_ILi64EEENSA_ILi256EEENSA_ILi32EEEEEENS_10tfloat32_tENS5_IJlSB_lEEESJ_SK_NS4_8TiledMMAINS4_8MMA_AtomIJNS4_4SM904GMMA30MMA_64x256x8_F32TF32TF32_SS_TNILNSO_7ScaleInE1ELSQ_1EEEEEENS4_6LayoutISC_NS5_IJNSA_ILi0EEESU_SU_EEEEENS5_IJNS4_10UnderscoreESX_SX_EEEEENS4_13SM90_TMA_LOADENS4_14ComposedLayoutINS4_7SwizzleILi3ELi4ELi3EEENS4_18smem_ptr_flag_bitsILi32EEENST_INS5_IJNSA_ILi8EEESH_EEENS5_IJSH_SB_EEEEEEEvNS4_8identityES10_S1A_vS1B_EENS_8epilogue10collective6detail29Sm90TmaWarpSpecializedAdapterINS1E_15DefaultEpilogueISJ_SK_SK_NS1D_6thread17LinearCombinationISJ_Li1EffLNS1I_9ScaleType4KindE0ELNS_15FloatRoundStyleE2ESJ_EENS1_15EpilogueDefaultEEEEEvvEEEEvNT_6ParamsE,"",@"SHT_CUDA_INFO"
	.sectionflags	@""
	.align	4


	//----- nvinfo : EIATTR_CUDA_API_VERSION
	.align		4
        /*0000*/ 	.byte	0x04, 0x37
        /*0002*/ 	.short	(.L_21 - .L_20)
.L_20:
        /*0004*/ 	.word	0x00000082


	//----- nvinfo : EIATTR_KPARAM_INFO
	.align		4
.L_21:
        /*0008*/ 	.byte	0x04, 0x17
        /*000a*/ 	.short	(.L_23 - .L_22)
.L_22:
        /*000c*/ 	.word	0x00000000
        /*0010*/ 	.short	0x0000
        /*0012*/ 	.short	0x0070
        /*0014*/ 	.byte	0x00, 0xf0, 0x01, 0x10


	//----- nvinfo : EIATTR_SPARSE_MMA_MASK
	.align		4
.L_23:
        /*0018*/ 	.byte	0x03, 0x50
        /*001a*/ 	.short	0x0000


	//----- nvinfo : EIATTR_MAXREG_COUNT
	.align		4
        /*001c*/ 	.byte	0x03, 0x1b
        /*001e*/ 	.short	0x00a8


	//----- nvinfo : EIATTR_NUM_BARRIERS
	.align		4
        /*0020*/ 	.byte	0x02, 0x4c
        /*0022*/ 	.byte	0x01
	.zero		1


	//----- nvinfo : EIATTR_EXTERNS
	.align		4
        /*0024*/ 	.byte	0x04, 0x0f
        /*0026*/ 	.short	(.L_25 - .L_24)


	//   ....[0]....
	.align		4
.L_24:
        /*0028*/ 	.word	index@(__assertfail)


	//----- nvinfo : EIATTR_MERCURY_ISA_VERSION
	.align		4
.L_25:
        /*002c*/ 	.byte	0x03, 0x5f
        /*002e*/ 	.short	0x0101


	//----- nvinfo : EIATTR_INT_WARP_WIDE_INSTR_OFFSETS
	.align		4
        /*0030*/ 	.byte	0x04, 0x31
        /*0032*/ 	.short	(.L_27 - .L_26)


	//   ....[0]....
.L_26:
        /*0034*/ 	.word	0x00000430


	//   ....[1]....
        /*0038*/ 	.word	0x00000450


	//   ....[2]....
        /*003c*/ 	.word	0x000004d0


	//   ....[3]....
        /*0040*/ 	.word	0x000004e0


	//   ....[4]....
        /*0044*/ 	.word	0x000004f0


	//   ....[5]....
        /*0048*/ 	.word	0x00000510


	//   ....[6]....
        /*004c*/ 	.word	0x00000570


	//   ....[7]....
        /*0050*/ 	.word	0x00000590


	//----- nvinfo : EIATTR_COOP_GROUP_MASK_REGIDS
	.align		4
.L_27:
        /*0054*/ 	.byte	0x04, 0x29
        /*0056*/ 	.short	(.L_29 - .L_28)


	//   ....[0]....
.L_28:
        /*0058*/ 	.word	0xffffffff


	//   ....[1]....
        /*005c*/ 	.word	0xffffffff


	//   ....[2]....
        /*0060*/ 	.word	0xffffffff


	//   ....[3]....
        /*0064*/ 	.word	0xffffffff


	//   ....[4]....
        /*0068*/ 	.word	0xffffffff


	//   ....[5]....
        /*006c*/ 	.word	0xffffffff


	//----- nvinfo : EIATTR_COOP_GROUP_INSTR_OFFSETS
	.align		4
.L_29:
        /*0070*/ 	.byte	0x04, 0x28
        /*0072*/ 	.short	(.L_31 - .L_30)


	//   ....[0]....
.L_30:
        /*0074*/ 	.word	0x00000050


	//   ....[1]....
        /*0078*/ 	.word	0x00000080


	//   ....[2]....
        /*007c*/ 	.word	0x00000180


	//   ....[3]....
        /*0080*/ 	.word	0x00000350


	//   ....[4]....
        /*0084*/ 	.word	0x00000390


	//   ....[5]....
        /*0088*/ 	.word	0x000003d0


	//----- nvinfo : EIATTR_REG_RECONFIG
	.align		4
.L_31:
        /*008c*/ 	.byte	0x01, 0x54
	.zero		2


	//----- nvinfo : EIATTR_SYSCALL_OFFSETS
	.align		4
        /*0090*/ 	.byte	0x04, 0x46
        /*0092*/ 	.short	(.L_33 - .L_32)


	//   ....[0]....
.L_32:
        /*0094*/ 	.word	0x00001650


	//----- nvinfo : EIATTR_MBARRIER_INSTR_OFFSETS
	.align		4
.L_33:
        /*0098*/ 	.byte	0x04, 0x39
        /*009a*/ 	.short	(.L_35 - .L_34)


	//   ....[0]....
.L_34:
        /*009c*/ 	.word	0x00000300
        /*00a0*/ 	.word	0x000000ff
        /*00a4*/ 	.word	0x00000000
        /*00a8*/ 	.short	0x0100
        /*00aa*/ 	.byte	0x09
	.zero		1


	//   ....[1]....
        /*00ac*/ 	.word	0x00000310
        /*00b0*/ 	.word	0x000000ff
        /*00b4*/ 	.word	0x00000010
        /*00b8*/ 	.short	0x0100
        /*00ba*/ 	.byte	0x09
	.zero		1


	//   ....[2]....
        /*00bc*/ 	.word	0x00000320
        /*00c0*/ 	.word	0x000000ff
        /*00c4*/ 	.word	0x00000008
        /*00c8*/ 	.short	0x0100
        /*00ca*/ 	.byte	0x09
	.zero		1


	//   ....[3]....
        /*00cc*/ 	.word	0x00000330
        /*00d0*/ 	.word	0x000000ff
        /*00d4*/ 	.word	0x00000018
        /*00d8*/ 	.short	0x0100
        /*00da*/ 	.byte	0x09
	.zero		1


	//   ....[4]....
        /*00dc*/ 	.word	0x000005b0
        /*00e0*/ 	.word	0x000000ff
        /*00e4*/ 	.word	0x00000050
        /*00e8*/ 	.short	0x0100
        /*00ea*/ 	.byte	0x09
	.zero		1


	//   ....[5]....
        /*00ec*/ 	.word	0x000005c0
        /*00f0*/ 	.word	0x000000ff
        /*00f4*/ 	.word	0x00000058
        /*00f8*/ 	.short	0x0100
        /*00fa*/ 	.byte	0x09
	.zero		1


	//   ....[6]....
        /*00fc*/ 	.word	0x00000600
        /*0100*/ 	.word	0x000000ff
        /*0104*/ 	.word	0x00000030
        /*0108*/ 	.short	0x0100
        /*010a*/ 	.byte	0x0a
	.zero		1


	//   ....[7]....
        /*010c*/ 	.word	0x00000620
        /*0110*/ 	.word	0x000000ff
        /*0114*/ 	.word	0x00000038
        /*0118*/ 	.short	0x0100
        /*011a*/ 	.byte	0x0a
	.zero		1


	//   ....[8]....
        /*011c*/ 	.word	0x00000630
        /*0120*/ 	.word	0x000000ff
        /*0124*/ 	.word	0x00000040
        /*0128*/ 	.short	0x0100
        /*012a*/ 	.byte	0x0a
	.zero		1


	//   ....[9]....
        /*012c*/ 	.word	0x00000640
        /*0130*/ 	.word	0x000000ff
        /*0134*/ 	.word	0x00000048
        /*0138*/ 	.short	0x0100
        /*013a*/ 	.byte	0x0a
	.zero		1


	//   ....[10]....
        /*013c*/ 	.word	0x00001530
        /*0140*/ 	.word	0x0000009b
        /*0144*/ 	.word	0x00000000
        /*0148*/ 	.short	0x010a
        /*014a*/ 	.byte	0x2d
	.zero		1


	//   ....[11]....
        /*014c*/ 	.word	0x000016e0
        /*0150*/ 	.word	0x00000003
        /*0154*/ 	.word	0x00000000
        /*0158*/ 	.short	0x010a
        /*015a*/ 	.byte	0x3f
	.zero		1


	//   ....[12]....
        /*015c*/ 	.word	0x00001740
        /*0160*/ 	.word	0x00000003
        /*0164*/ 	.word	0x00000000
        /*0168*/ 	.short	0x010a
        /*016a*/ 	.byte	0x3f
	.zero		1


	//   ....[13]....
        /*016c*/ 	.word	0x00001ad0
        /*0170*/ 	.word	0x000000ff
        /*0174*/ 	.word	0x00000000
        /*0178*/ 	.short	0x010a
        /*017a*/ 	.byte	0x04
	.zero		1


	//   ....[14]....
        /*017c*/ 	.word	0x00001b10
        /*0180*/ 	.word	0x000000ff
        /*0184*/ 	.word	0x00000000
        /*0188*/ 	.short	0x010a
        /*018a*/ 	.byte	0x04
	.zero		1


	//   ....[15]....
        /*018c*/ 	.word	0x00001db0
        /*0190*/ 	.word	0x000000ff
        /*0194*/ 	.word	0x00000000
        /*0198*/ 	.short	0x0101
        /*019a*/ 	.byte	0x04
	.zero		1


	//   ....[16]....
        /*019c*/ 	.word	0x00001ea0
        /*01a0*/ 	.word	0x0000009c
        /*01a4*/ 	.word	0x00000000
        /*01a8*/ 	.short	0x0101
        /*01aa*/ 	.byte	0x32
	.zero		1


	//   ....[17]....
        /*01ac*/ 	.word	0x00001f70
        /*01b0*/ 	.word	0x000000ff
        /*01b4*/ 	.word	0x00000000
        /*01b8*/ 	.short	0x0101
        /*01ba*/ 	.byte	0x04
	.zero		1


	//   ....[18]....
        /*01bc*/ 	.word	0x00002020
        /*01c0*/ 	.word	0x0000009b
        /*01c4*/ 	.word	0x00000010
        /*01c8*/ 	.short	0x010a
        /*01ca*/ 	.byte	0x2d
	.zero		1


	//   ....[19]....
        /*01cc*/ 	.word	0x00009e00
        /*01d0*/ 	.word	0x0000009e
        /*01d4*/ 	.word	0x00000000
        /*01d8*/ 	.short	0x0101
        /*01da*/ 	.byte	0x32
	.zero		1


	//   ....[20]....
        /*01dc*/ 	.word	0x0000a7e0
        /*01e0*/ 	.word	0x00000007
        /*01e4*/ 	.word	0x00000010
        /*01e8*/ 	.short	0x010a
        /*01ea*/ 	.byte	0x3f
	.zero		1


	//   ....[21]....
        /*01ec*/ 	.word	0x0000ab80
        /*01f0*/ 	.word	0x00000003
        /*01f4*/ 	.word	0x00000058
        /*01f8*/ 	.short	0x0101
        /*01fa*/ 	.byte	0x3f
	.zero		1


	//   ....[22]....
        /*01fc*/ 	.word	0x0000b2f0
        /*0200*/ 	.word	0x00000007
        /*0204*/ 	.word	0x00000000
        /*0208*/ 	.short	0x010a
        /*020a*/ 	.byte	0x3f
	.zero		1


	//   ....[23]....
        /*020c*/ 	.word	0x0000b370
        /*0210*/ 	.word	0x00000003
        /*0214*/ 	.word	0x00000000
        /*0218*/ 	.short	0x010a
        /*021a*/ 	.byte	0x3f
	.zero		1


	//   ....[24]....
        /*021c*/ 	.word	0x0000b3d0
        /*0220*/ 	.word	0x0000009d
        /*0224*/ 	.word	0x00000000
        /*0228*/ 	.short	0x010a
        /*022a*/ 	.byte	0x3f
	.zero		1


	//   ....[25]....
        /*022c*/ 	.word	0x0000b420
        /*0230*/ 	.word	0x00000003
        /*0234*/ 	.word	0x00000000
        /*0238*/ 	.short	0x010a
        /*023a*/ 	.byte	0x3f
	.zero		1


	//   ....[26]....
        /*023c*/ 	.word	0x0000b480
        /*0240*/ 	.word	0x00000004
        /*0244*/ 	.word	0x00000000
        /*0248*/ 	.short	0x010a
        /*024a*/ 	.byte	0x3f
	.zero		1


	//   ....[27]....
        /*024c*/ 	.word	0x0000b4d0
        /*0250*/ 	.word	0x0000009d
        /*0254*/ 	.word	0x00000010
        /*0258*/ 	.short	0x010a
        /*025a*/ 	.byte	0x3f
	.zero		1


	//   ....[28]....
        /*025c*/ 	.word	0x0000b5a0
        /*0260*/ 	.word	0x00000007
        /*0264*/ 	.word	0x00000010
        /*0268*/ 	.short	0x010a
        /*026a*/ 	.byte	0x3f
	.zero		1


	//   ....[29]....
        /*026c*/ 	.word	0x0000b670
        /*0270*/ 	.word	0x00000007
        /*0274*/ 	.word	0x00000000
        /*0278*/ 	.short	0x010a
        /*027a*/ 	.byte	0x3f
	.zero		1


	//----- nvinfo : EIATTR_NUM_MBARRIERS
	.align		4
.L_35:
        /*027c*/ 	.byte	0x03, 0x38
        /*027e*/ 	.short	0x000a


	//----- nvinfo : EIATTR_EXIT_INSTR_OFFSETS
	.align		4
        /*0280*/ 	.byte	0x04, 0x1c
        /*0282*/ 	.short	(.L_37 - .L_36)


	//   ....[0]....
.L_36:
        /*0284*/ 	.word	0x00001200


	//   ....[1]....
        /*0288*/ 	.word	0x00001260


	//   ....[2]....
        /*028c*/ 	.word	0x0000a510


	//   ....[3]....
        /*0290*/ 	.word	0x0000a540


	//   ....[4]....
        /*0294*/ 	.word	0x0000b3c0


	//----- nvinfo : EIATTR_MAX_THREADS
	.align		4
.L_37:
        /*0298*/ 	.byte	0x04, 0x05
        /*029a*/ 	.short	(.L_39 - .L_38)
.L_38:
        /*029c*/ 	.word	0x00000180
        /*02a0*/ 	.word	0x00000001
        /*02a4*/ 	.word	0x00000001


	//----- nvinfo : EIATTR_CRS_STACK_SIZE
	.align		4
.L_39:
        /*02a8*/ 	.byte	0x04, 0x1e
        /*02aa*/ 	.short	(.L_41 - .L_40)
.L_40:
        /*02ac*/ 	.word	0x00000000


	//----- nvinfo : EIATTR_CBANK_PARAM_SIZE
	.align		4
.L_41:
        /*02b0*/ 	.byte	0x03, 0x19
        /*02b2*/ 	.short	0x0470


	//----- nvinfo : EIATTR_PARAM_CBANK
	.align		4
        /*02b4*/ 	.byte	0x04, 0x0a
        /*02b6*/ 	.short	(.L_43 - .L_42)
	.align		4
.L_42:
        /*02b8*/ 	.word	index@(.nv.constant0._ZN7cutlass13device_kernelINS_4gemm6kernel13GemmUniversalIN4cute5tupleIJiiiiEEENS1_10collective13CollectiveMmaINS1_34MainloopSm90TmaGmmaWarpSpecializedILi2ENS5_IJNS4_1CILi1EEESB_SB_EEENS1_32KernelTmaWarpSpecializedPingpongEEENS5_IJNSA_ILi64EEENSA_ILi256EEENSA_ILi32EEEEEENS_10tfloat32_tENS5_IJlSB_lEEESJ_SK_NS4_8TiledMMAINS4_8MMA_AtomIJNS4_4SM904GMMA30MMA_64x256x8_F32TF32TF32_SS_TNILNSO_7ScaleInE1ELSQ_1EEEEEENS4_6LayoutISC_NS5_IJNSA_ILi0EEESU_SU_EEEEENS5_IJNS4_10UnderscoreESX_SX_EEEEENS4_13SM90_TMA_LOADENS4_14ComposedLayoutINS4_7SwizzleILi3ELi4ELi3EEENS4_18smem_ptr_flag_bitsILi32EEENST_INS5_IJNSA_ILi8EEESH_EEENS5_IJSH_SB_EEEEEEEvNS4_8identityES10_S1A_vS1B_EENS_8epilogue10collective6detail29Sm90TmaWarpSpecializedAdapterINS1E_15DefaultEpilogueISJ_SK_SK_NS1D_6thread17LinearCombinationISJ_Li1EffLNS1I_9ScaleType4KindE0ELNS_15FloatRoundStyleE2ESJ_EENS1_15EpilogueDefaultEEEEEvvEEEEvNT_6ParamsE)
        /*02bc*/ 	.short	0x0210
        /*02be*/ 	.short	0x0470


	//----- nvinfo : EIATTR_SW_WAR
	.align		4
.L_43:
        /*02c0*/ 	.byte	0x04, 0x36
        /*02c2*/ 	.short	(.L_45 - .L_44)
.L_44:
        /*02c4*/ 	.word	0x00000008
.L_45:


//--------------------- .nv.callgraph             --------------------------
	.section	.nv.callgraph,"",@"SHT_CUDA_CALLGRAPH"
	.align	4
	.sectionentsize	8
	.align		4
        /*0000*/ 	.word	0x00000000
	.align		4
        /*0004*/ 	.word	0xffffffff
	.align		4
        /*0008*/ 	.word	index@(_ZN7cutlass13device_kernelINS_4gemm6kernel13GemmUniversalIN4cute5tupleIJiiiiEEENS1_10collective13CollectiveMmaINS1_34MainloopSm90TmaGmmaWarpSpecializedILi2ENS5_IJNS4_1CILi1EEESB_SB_EEENS1_32KernelTmaWarpSpecializedPingpongEEENS5_IJNSA_ILi64EEENSA_ILi256EEENSA_ILi32EEEEEENS_10tfloat32_tENS5_IJlSB_lEEESJ_SK_NS4_8TiledMMAINS4_8MMA_AtomIJNS4_4SM904GMMA30MMA_64x256x8_F32TF32TF32_SS_TNILNSO_7ScaleInE1ELSQ_1EEEEEENS4_6LayoutISC_NS5_IJNSA_ILi0EEESU_SU_EEEEENS5_IJNS4_10UnderscoreESX_SX_EEEEENS4_13SM90_TMA_LOADENS4_14ComposedLayoutINS4_7SwizzleILi3ELi4ELi3EEENS4_18smem_ptr_flag_bitsILi32EEENST_INS5_IJNSA_ILi8EEESH_EEENS5_IJSH_SB_EEEEEEEvNS4_8identityES10_S1A_vS1B_EENS_8epilogue10collective6detail29Sm90TmaWarpSpecializedAdapterINS1E_15DefaultEpilogueISJ_SK_SK_NS1D_6thread17LinearCombinationISJ_Li1EffLNS1I_9ScaleType4KindE0ELNS_15FloatRoundStyleE2ESJ_EENS1_15EpilogueDefaultEEEEEvvEEEEvNT_6ParamsE)
	.align		4
        /*000c*/ 	.word	index@(__assertfail)
	.align		4
        /*0010*/ 	.word	0x00000000
	.align		4
        /*0014*/ 	.word	0xfffffffe
	.align		4
        /*0018*/ 	.word	0x00000000
	.align		4
        /*001c*/ 	.word	0xfffffffd
	.align		4
        /*0020*/ 	.word	0x00000000
	.align		4
        /*0024*/ 	.word	0xfffffffc


//--------------------- .nv.constant4             --------------------------
	.section	.nv.constant4,"a",@progbits
	.align	8
	.align		8
.nv.constant4:
        /*0000*/ 	.dword	__assertfail
	.align		8
        /*0008*/ 	.dword	__unnamed_1
	.align		8
        /*0010*/ 	.dword	_ZN40_INTERNAL_56618427_4_k_cu_10c2856b_248304cuda3std3__45__cpo5beginE
	.align		8
        /*0018*/ 	.dword	_ZN40_INTERNAL_56618427_4_k_cu_10c2856b_248304cuda3std3__45__cpo3endE
	.align		8
        /*0020*/ 	.dword	_ZN40_INTERNAL_56618427_4_k_cu_10c2856b_248304cuda3std3__45__cpo6cbeginE
	.align		8
        /*0028*/ 	.dword	_ZN40_INTERNAL_56618427_4_k_cu_10c2856b_248304cuda3std3__45__cpo4cendE
	.align		8
        /*0030*/ 	.dword	_ZN40_INTERNAL_56618427_4_k_cu_10c2856b_248304cuda3std3__442_GLOBAL__N__56618427_4_k_cu_10c2856b_248306ignoreE
	.align		8
        /*0038*/ 	.dword	_ZN40_INTERNAL_56618427_4_k_cu_10c2856b_248304cuda3std3__419piecewise_constructE
	.align		8
        /*0040*/ 	.dword	_ZN40_INTERNAL_56618427_4_k_cu_10c2856b_248304cuda3std3__48in_placeE
	.align		8
        /*0048*/ 	.dword	_ZN40_INTERNAL_56618427_4_k_cu_10c2856b_248304cuda3std6ranges3__45__cpo4swapE
	.align		8
        /*0050*/ 	.dword	_ZN40_INTERNAL_56618427_4_k_cu_10c2856b_248304cuda3std6ranges3__45__cpo9iter_moveE
	.align		8
        /*0058*/ 	.dword	_ZN40_INTERNAL_56618427_4_k_cu_10c2856b_248304cute7productE
	.align		8
        /*0060*/ 	.dword	_ZN40_INTERNAL_56618427_4_k_cu_10c2856b_248304cute1_E
	.align		8
        /*0068*/ 	.dword	$str$22
	.align		8
        /*0070*/ 	.dword	$str$23


//--------------------- .text._ZN7cutlass13device_kernelINS_4gemm6kernel13GemmUniversalIN4cute5tupleIJiiiiEEENS1_10collective13CollectiveMmaINS1_34MainloopSm90TmaGmmaWarpSpecializedILi2ENS5_IJNS4_1CILi1EEESB_SB_EEENS1_32KernelTmaWarpSpecializedPingpongEEENS5_IJNSA_ILi64EEENSA_ILi256EEENSA_ILi32EEEEEENS_10tfloat32_tENS5_IJlSB_lEEESJ_SK_NS4_8TiledMMAINS4_8MMA_AtomIJNS4_4SM904GMMA30MMA_64x256x8_F32TF32TF32_SS_TNILNSO_7ScaleInE1ELSQ_1EEEEEENS4_6LayoutISC_NS5_IJNSA_ILi0EEESU_SU_EEEEENS5_IJNS4_10UnderscoreESX_SX_EEEEENS4_13SM90_TMA_LOADENS4_14ComposedLayoutINS4_7SwizzleILi3ELi4ELi3EEENS4_18smem_ptr_flag_bitsILi32EEENST_INS5_IJNSA_ILi8EEESH_EEENS5_IJSH_SB_EEEEEEEvNS4_8identityES10_S1A_vS1B_EENS_8epilogue10collective6detail29Sm90TmaWarpSpecializedAdapterINS1E_15DefaultEpilogueISJ_SK_SK_NS1D_6thread17LinearCombinationISJ_Li1EffLNS1I_9ScaleType4KindE0ELNS_15FloatRoundStyleE2ESJ_EENS1_15EpilogueDefaultEEEEEvvEEEEvNT_6ParamsE --------------------------
	.section	.text._ZN7cutlass13device_kernelINS_4gemm6kernel13GemmUniversalIN4cute5tupleIJiiiiEEENS1_10collective13CollectiveMmaINS1_34MainloopSm90TmaGmmaWarpSpecializedILi2ENS5_IJNS4_1CILi1EEESB_SB_EEENS1_32KernelTmaWarpSpecializedPingpongEEENS5_IJNSA_ILi64EEENSA_ILi256EEENSA_ILi32EEEEEENS_10tfloat32_tENS5_IJlSB_lEEESJ_SK_NS4_8TiledMMAINS4_8MMA_AtomIJNS4_4SM904GMMA30MMA_64x256x8_F32TF32TF32_SS_TNILNSO_7ScaleInE1ELSQ_1EEEEEENS4_6LayoutISC_NS5_IJNSA_ILi0EEESU_SU_EEEEENS5_IJNS4_10UnderscoreESX_SX_EEEEENS4_13SM90_TMA_LOADENS4_14ComposedLayoutINS4_7SwizzleILi3ELi4ELi3EEENS4_18smem_ptr_flag_bitsILi32EEENST_INS5_IJNSA_ILi8EEESH_EEENS5_IJSH_SB_EEEEEEEvNS4_8identityES10_S1A_vS1B_EENS_8epilogue10collective6detail29Sm90TmaWarpSpecializedAdapterINS1E_15DefaultEpilogueISJ_SK_SK_NS1D_6thread17LinearCombinationISJ_Li1EffLNS1I_9ScaleType4KindE0ELNS_15FloatRoundStyleE2ESJ_EENS1_15EpilogueDefaultEEEEEvvEEEEvNT_6ParamsE,"ax",@progbits
	.align	128
.text._ZN7cutlass13device_kernelINS_4gemm6kernel13GemmUniversalIN4cute5tupleIJiiiiEEENS1_10collective13CollectiveMmaINS1_34MainloopSm90TmaGmmaWarpSpecializedILi2ENS5_IJNS4_1CILi1EEESB_SB_EEENS1_32KernelTmaWarpSpecializedPingpongEEENS5_IJNSA_ILi64EEENSA_ILi256EEENSA_ILi32EEEEEENS_10tfloat32_tENS5_IJlSB_lEEESJ_SK_NS4_8TiledMMAINS4_8MMA_AtomIJNS4_4SM904GMMA30MMA_64x256x8_F32TF32TF32_SS_TNILNSO_7ScaleInE1ELSQ_1EEEEEENS4_6LayoutISC_NS5_IJNSA_ILi0EEESU_SU_EEEEENS5_IJNS4_10UnderscoreESX_SX_EEEEENS4_13SM90_TMA_LOADENS4_14ComposedLayoutINS4_7SwizzleILi3ELi4ELi3EEENS4_18smem_ptr_flag_bitsILi32EEENST_INS5_IJNSA_ILi8EEESH_EEENS5_IJSH_SB_EEEEEEEvNS4_8identityES10_S1A_vS1B_EENS_8epilogue10collective6detail29Sm90TmaWarpSpecializedAdapterINS1E_15DefaultEpilogueISJ_SK_SK_NS1D_6thread17LinearCombinationISJ_Li1EffLNS1I_9ScaleType4KindE0ELNS_15FloatRoundStyleE2ESJ_EENS1_15EpilogueDefaultEEEEEvvEEEEvNT_6ParamsE:
        .type           _ZN7cutlass13device_kernelINS_4gemm6kernel13GemmUniversalIN4cute5tupleIJiiiiEEENS1_10collective13CollectiveMmaINS1_34MainloopSm90TmaGmmaWarpSpecializedILi2ENS5_IJNS4_1CILi1EEESB_SB_EEENS1_32KernelTmaWarpSpecializedPingpongEEENS5_IJNSA_ILi64EEENSA_ILi256EEENSA_ILi32EEEEEENS_10tfloat32_tENS5_IJlSB_lEEESJ_SK_NS4_8TiledMMAINS4_8MMA_AtomIJNS4_4SM904GMMA30MMA_64x256x8_F32TF32TF32_SS_TNILNSO_7ScaleInE1ELSQ_1EEEEEENS4_6LayoutISC_NS5_IJNSA_ILi0EEESU_SU_EEEEENS5_IJNS4_10UnderscoreESX_SX_EEEEENS4_13SM90_TMA_LOADENS4_14ComposedLayoutINS4_7SwizzleILi3ELi4ELi3EEENS4_18smem_ptr_flag_bitsILi32EEENST_INS5_IJNSA_ILi8EEESH_EEENS5_IJSH_SB_EEEEEEEvNS4_8identityES10_S1A_vS1B_EENS_8epilogue10collective6detail29Sm90TmaWarpSpecializedAdapterINS1E_15DefaultEpilogueISJ_SK_SK_NS1D_6thread17LinearCombinationISJ_Li1EffLNS1I_9ScaleType4KindE0ELNS_15FloatRoundStyleE2ESJ_EENS1_15EpilogueDefaultEEEEEvvEEEEvNT_6ParamsE,@function
        .size           _ZN7cutlass13device_kernelINS_4gemm6kernel13GemmUniversalIN4cute5tupleIJiiiiEEENS1_10collective13CollectiveMmaINS1_34MainloopSm90TmaGmmaWarpSpecializedILi2ENS5_IJNS4_1CILi1EEESB_SB_EEENS1_32KernelTmaWarpSpecializedPingpongEEENS5_IJNSA_ILi64EEENSA_ILi256EEENSA_ILi32EEEEEENS_10tfloat32_tENS5_IJlSB_lEEESJ_SK_NS4_8TiledMMAINS4_8MMA_AtomIJNS4_4SM904GMMA30MMA_64x256x8_F32TF32TF32_SS_TNILNSO_7ScaleInE1ELSQ_1EEEEEENS4_6LayoutISC_NS5_IJNSA_ILi0EEESU_SU_EEEEENS5_IJNS4_10UnderscoreESX_SX_EEEEENS4_13SM90_TMA_LOADENS4_14ComposedLayoutINS4_7SwizzleILi3ELi4ELi3EEENS4_18smem_ptr_flag_bitsILi32EEENST_INS5_IJNSA_ILi8EEESH_EEENS5_IJSH_SB_EEEEEEEvNS4_8identityES10_S1A_vS1B_EENS_8epilogue10collective6detail29Sm90TmaWarpSpecializedAdapterINS1E_15DefaultEpilogueISJ_SK_SK_NS1D_6thread17LinearCombinationISJ_Li1EffLNS1I_9ScaleType4KindE0ELNS_15FloatRoundStyleE2ESJ_EENS1_15EpilogueDefaultEEEEEvvEEEEvNT_6ParamsE,(.L_x_320 - _ZN7cutlass13device_kernelINS_4gemm6kernel13GemmUniversalIN4cute5tupleIJiiiiEEENS1_10collective13CollectiveMmaINS1_34MainloopSm90TmaGmmaWarpSpecializedILi2ENS5_IJNS4_1CILi1EEESB_SB_EEENS1_32KernelTmaWarpSpecializedPingpongEEENS5_IJNSA_ILi64EEENSA_ILi256EEENSA_ILi32EEEEEENS_10tfloat32_tENS5_IJlSB_lEEESJ_SK_NS4_8TiledMMAINS4_8MMA_AtomIJNS4_4SM904GMMA30MMA_64x256x8_F32TF32TF32_SS_TNILNSO_7ScaleInE1ELSQ_1EEEEEENS4_6LayoutISC_NS5_IJNSA_ILi0EEESU_SU_EEEEENS5_IJNS4_10UnderscoreESX_SX_EEEEENS4_13SM90_TMA_LOADENS4_14ComposedLayoutINS4_7SwizzleILi3ELi4ELi3EEENS4_18smem_ptr_flag_bitsILi32EEENST_INS5_IJNSA_ILi8EEESH_EEENS5_IJSH_SB_EEEEEEEvNS4_8identityES10_S1A_vS1B_EENS_8epilogue10collective6detail29Sm90TmaWarpSpecializedAdapterINS1E_15DefaultEpilogueISJ_SK_SK_NS1D_6thread17LinearCombinationISJ_Li1EffLNS1I_9ScaleType4KindE0ELNS_15FloatRoundStyleE2ESJ_EENS1_15EpilogueDefaultEEEEEvvEEEEvNT_6ParamsE)
        .other          _ZN7cutlass13device_kernelINS_4gemm6kernel13GemmUniversalIN4cute5tupleIJiiiiEEENS1_10collective13CollectiveMmaINS1_34MainloopSm90TmaGmmaWarpSpecializedILi2ENS5_IJNS4_1CILi1EEESB_SB_EEENS1_32KernelTmaWarpSpecializedPingpongEEENS5_IJNSA_ILi64EEENSA_ILi256EEENSA_ILi32EEEEEENS_10tfloat32_tENS5_IJlSB_lEEESJ_SK_NS4_8TiledMMAINS4_8MMA_AtomIJNS4_4SM904GMMA30MMA_64x256x8_F32TF32TF32_SS_TNILNSO_7ScaleInE1ELSQ_1EEEEEENS4_6LayoutISC_NS5_IJNSA_ILi0EEESU_SU_EEEEENS5_IJNS4_10UnderscoreESX_SX_EEEEENS4_13SM90_TMA_LOADENS4_14ComposedLayoutINS4_7SwizzleILi3ELi4ELi3EEENS4_18smem_ptr_flag_bitsILi32EEENST_INS5_IJNSA_ILi8EEESH_EEENS5_IJSH_SB_EEEEEEEvNS4_8identityES10_S1A_vS1B_EENS_8epilogue10collective6detail29Sm90TmaWarpSpecializedAdapterINS1E_15DefaultEpilogueISJ_SK_SK_NS1D_6thread17LinearCombinationISJ_Li1EffLNS1I_9ScaleType4KindE0ELNS_15FloatRoundStyleE2ESJ_EENS1_15EpilogueDefaultEEEEEvvEEEEvNT_6ParamsE,@"STO_CUDA_ENTRY STV_DEFAULT"
_ZN7cutlass13device_kernelINS_4gemm6kernel13GemmUniversalIN4cute5tupleIJiiiiEEENS1_10collective13CollectiveMmaINS1_34MainloopSm90TmaGmmaWarpSpecializedILi2ENS5_IJNS4_1CILi1EEESB_SB_EEENS1_32KernelTmaWarpSpecializedPingpongEEENS5_IJNSA_ILi64EEENSA_ILi256EEENSA_ILi32EEEEEENS_10tfloat32_tENS5_IJlSB_lEEESJ_SK_NS4_8TiledMMAINS4_8MMA_AtomIJNS4_4SM904GMMA30MMA_64x256x8_F32TF32TF32_SS_TNILNSO_7ScaleInE1ELSQ_1EEEEEENS4_6LayoutISC_NS5_IJNSA_ILi0EEESU_SU_EEEEENS5_IJNS4_10UnderscoreESX_SX_EEEEENS4_13SM90_TMA_LOADENS4_14ComposedLayoutINS4_7SwizzleILi3ELi4ELi3EEENS4_18smem_ptr_flag_bitsILi32EEENST_INS5_IJNSA_ILi8EEESH_EEENS5_IJSH_SB_EEEEEEEvNS4_8identityES10_S1A_vS1B_EENS_8epilogue10collective6detail29Sm90TmaWarpSpecializedAdapterINS1E_15DefaultEpilogueISJ_SK_SK_NS1D_6thread17LinearCombinationISJ_Li1EffLNS1I_9ScaleType4KindE0ELNS_15FloatRoundStyleE2ESJ_EENS1_15EpilogueDefaultEEEEEvvEEEEvNT_6ParamsE:
[----:B------:R-:W0:Y:S01]  /*0000*/  LDC R1, c[0x0][0x28] ;  /* 0x00000a00ff017b82 */ /* 0x000e220000000800 */
[----:B------:R-:W1:Y:S01]  /*0010*/  S2R R4, SR_TID.X ;  /* 0x0000000000047919 */ /* 0x000e620000002100 */
[----:B------:R-:W-:Y:S01]  /*0020*/  ELECT P0, URZ, PT ;  /* 0x00000000003f782f */ /* 0x000fe20003800000 */
[----:B------:R-:W-:Y:S01]  /*0030*/  BSSY B0, `(.L_x_0) ;  /* 0x0000014000007945 */ /* 0x000fe20003800000 */
[----:B-1----:R-:W-:-:S05]  /*0040*/  SHF.R.U32.HI R0, RZ, 0x5, R4 ;  /* 0x00000005ff007819 */ /* 0x002fca0000011604 */
[----:B------:R-:W1:Y:S02]  /*0050*/  SHFL.IDX PT, R2, R0, RZ, 0x1f ;  /* 0x00001fff00027589 */ /* 0x000e6400000e0000 */
[----:B-1----:R-:W-:Y:S02]  /*0060*/  R2UR UR8, R2 ;  /* 0x00000000020872ca */ /* 0x002fe400000e0000 */
[----:B------:R-:W-:-:S05]  /*0070*/  SHF.R.U32.HI R2, RZ, 0x7, R4 ;  /* 0x00000007ff027819 */ /* 0x000fca0000011604 */
[----:B------:R1:W2:Y:S06]  /*0080*/  SHFL.IDX PT, R3, R2, RZ, 0x1f ;  /* 0x00001fff02037589 */ /* 0x0002ac00000e0000 */
[----:B------:R-:W-:Y:S02]  /*0090*/  USHF.R.S32.HI UR4, URZ, 0x1f, UR8 ;  /* 0x0000001f3f047899 */ /* 0x000fe40008011408 */
[----:B------:R-:W-:Y:S02]  /*00a0*/  ISETP.NE.OR P0, PT, RZ, UR8, !P0 ;  /* 0x00000008ff007c0c */ /* 0x000fe4000c705670 */
[----:B------:R-:W-:-:S04]  /*00b0*/  ULEA.HI UR4, UR4, UR8, URZ, 0x2 ;  /* 0x0000000804047291 */ /* 0x000fc8000f8f103f */
[----:B------:R-:W-:-:S04]  /*00c0*/  ULOP3.LUT UR4, UR4, 0xfffffffc, URZ, 0xc0, !UPT ;  /* 0xfffffffc04047892 */ /* 0x000fc8000f8ec03f */
[----:B------:R-:W-:-:S03]  /*00d0*/  UIADD3 UR8, UR8, -UR4, URZ ;  /* 0x8000000408087290 */ /* 0x000fc6000fffe03f */
[----:B01----:R-:W-:Y:S09]  /*00e0*/  @P0 BRA `(.L_x_1) ;  /* 0x0000000000200947 */ /* 0x003ff20003800000 */
[----:B------:R-:W-:Y:S02]  /*00f0*/  ULDC.64 UR4, c[0x0][0x198] ;  /* 0x0000660000047ab9 */ /* 0x000fe40000000a00 */
[----:B------:R-:W-:Y:S02]  /*0100*/  UIADD3 UR6, UP0, UR4, 0xf0, URZ ;  /* 0x000000f004067890 */ /* 0x000fe4000ff1e03f */
[----:B------:R-:W-:Y:S02]  /*0110*/  UIADD3 UR4, UP1, UR4, 0x1f0, URZ ;  /* 0x000001f004047890 */ /* 0x000fe4000ff3e03f */
[----:B------:R-:W-:Y:S02]  /*0120*/  UIADD3.X UR7, URZ, UR5, URZ, UP0, !UPT ;  /* 0x000000053f077290 */ /* 0x000fe400087fe43f */
[----:B------:R-:W-:-:S07]  /*0130*/  UIADD3.X UR5, URZ, UR5, URZ, UP1, !UPT ;  /* 0x000000053f057290 */ /* 0x000fce0008ffe43f */
[----:B------:R0:W-:Y:S02]  /*0140*/  UTMACCTL.PF [UR6] ;  /* 0x00000000060079b9 */ /* 0x0001e40008040000 */
[----:B------:R0:W-:Y:S02]  /*0150*/  UTMACCTL.PF [UR4] ;  /* 0x00000000040079b9 */ /* 0x0001e40008040000 */
[----:B0-----:R-:W-:Y:S01]  /*0160*/  NOP ;  /* 0x0000000000007918 */ /* 0x001fe20000000000 */
.L_x_1:
[----:B------:R-:W-:Y:S05]  /*0170*/  BSYNC B0 ;  /* 0x0000000000007941 */ /* 0x000fea0003800000 */
.L_x_0:
[----:B------:R-:W0:Y:S01]  /*0180*/  SHFL.IDX PT, R5, R0, RZ, 0x1f ;  /* 0x00001fff00057589 */ /* 0x000e2200000e0000 */
[----:B--2---:R-:W-:Y:S01]  /*0190*/  R2UR UR15, R3 ;  /* 0x00000000030f72ca */ /* 0x004fe200000e0000 */
[----:B------:R-:W-:-:S04]  /*01a0*/  UISETP.NE.AND UP0, UPT, UR8, 0x3, UPT ;  /* 0x000000030800788c */ /* 0x000fc8000bf05270 */
[----:B------:R-:W-:-:S08]  /*01b0*/  UISETP.EQ.OR UP0, UPT, UR8, URZ, !UP0 ;  /* 0x0000003f0800728c */ /* 0x000fd0000c702670 */
[----:B------:R-:W-:Y:S02]  /*01c0*/  UIADD3 UR18, UR15, -0x1, URZ ;  /* 0xffffffff0f127890 */ /* 0x000fe4000fffe03f */
[----:B------:R-:W-:Y:S02]  /*01d0*/  UISETP.EQ.AND UP0, UPT, UR15, URZ, UP0 ;  /* 0x0000003f0f00728c */ /* 0x000fe40008702270 */
[----:B------:R-:W-:Y:S02]  /*01e0*/  UISETP.GE.U32.AND UP1, UPT, UR18, 0x2, UPT ;  /* 0x000000021200788c */ /* 0x000fe4000bf26070 */
[----:B------:R-:W-:Y:S01]  /*01f0*/  USEL UR40, URZ, 0x1, !UP0 ;  /* 0x000000013f287887 */ /* 0x000fe2000c000000 */
[----:B0-----:R-:W-:-:S03]  /*0200*/  ISETP.NE.AND P0, PT, R5, RZ, PT ;  /* 0x000000ff0500720c */ /* 0x001fc60003f05270 */
[----:B------:R-:W-:-:S10]  /*0210*/  USEL UR40, UR40, 0x2, UP1 ;  /* 0x0000000228287887 */ /* 0x000fd40008800000 */
[----:B------:R-:W-:Y:S05]  /*0220*/  @P0 BRA `(.L_x_2) ;  /* 0x0000000000480947 */ /* 0x000fea0003800000 */
[----:B------:R-:W0:Y:S01]  /*0230*/  S2UR UR9, SR_CgaCtaId ;  /* 0x00000000000979c3 */ /* 0x000e220000008800 */
[----:B------:R-:W-:Y:S01]  /*0240*/  UMOV UR4, 0x400 ;  /* 0x0000040000047882 */ /* 0x000fe20000000000 */
[----:B------:R-:W-:Y:S01]  /*0250*/  UMOV UR5, 0x1 ;  /* 0x0000000100057882 */ /* 0x000fe20000000000 */
[----:B------:R-:W-:Y:S01]  /*0260*/  UMOV UR6, 0x80 ;  /* 0x0000008000067882 */ /* 0x000fe20000000000 */
[----:B------:R-:W-:Y:S01]  /*0270*/  ELECT P0, URZ, PT ;  /* 0x00000000003f782f */ /* 0x000fe20003800000 */
[----:B------:R-:W-:-:S04]  /*0280*/  UIADD3 UR6, -UR6, 0x100000, URZ ;  /* 0x0010000006067890 */ /* 0x000fc8000fffe13f */
[----:B------:R-:W-:Y:S02]  /*0290*/  USHF.L.U32 UR7, UR6, 0xb, URZ ;  /* 0x0000000b06077899 */ /* 0x000fe4000800063f */
[----:B------:R-:W-:Y:S02]  /*02a0*/  USHF.L.U32 UR6, UR6, 0x1, URZ ;  /* 0x0000000106067899 */ /* 0x000fe4000800063f */
[----:B0-----:R-:W-:Y:S02]  /*02b0*/  ULEA UR9, UR9, UR4, 0x18 ;  /* 0x0000000409097291 */ /* 0x001fe4000f8ec03f */
[----:B------:R-:W-:-:S04]  /*02c0*/  UIADD3 UR4, -UR5, 0x100000, URZ ;  /* 0x0010000005047890 */ /* 0x000fc8000fffe13f */
[----:B------:R-:W-:Y:S02]  /*02d0*/  USHF.L.U32 UR5, UR4, 0xb, URZ ;  /* 0x0000000b04057899 */ /* 0x000fe4000800063f */
[----:B------:R-:W-:Y:S01]  /*02e0*/  USHF.L.U32 UR4, UR4, 0x1, URZ ;  /* 0x0000000104047899 */ /* 0x000fe2000800063f */
[----:B------:R-:W0:Y:S11]  /*02f0*/  FENCE.VIEW.ASYNC.S ;  /* 0x00000000000073c6 */ /* 0x000e360000000000 */
[----:B0-----:R0:W1:Y:S01]  /*0300*/  SYNCS.EXCH.64 URZ, [UR9], UR4 ;  /* 0x00000004093f75b2 */ /* 0x0010620008000100 */
[----:B------:R0:W2:Y:S01]  /*0310*/  SYNCS.EXCH.64 URZ, [UR9+0x10], UR6 ;  /* 0x00001006093f75b2 */ /* 0x0000a20008000100 */
[----:B------:R0:W3:Y:S01]  /*0320*/  SYNCS.EXCH.64 URZ, [UR9+0x8], UR4 ;  /* 0x00000804093f75b2 */ /* 0x0000e20008000100 */
[----:B------:R0:W4:Y:S01]  /*0330*/  SYNCS.EXCH.64 URZ, [UR9+0x18], UR6 ;  /* 0x00001806093f75b2 */ /* 0x0001220008000100 */
[----:B------:R-:W-:Y:S01]  /*0340*/  NOP ;  /* 0x0000000000007918 */ /* 0x000fe20000000000 */
.L_x_2:
[----:B------:R-:W5:Y:S01]  /*0350*/  SHFL.IDX PT, R5, R0, RZ, 0x1f ;  /* 0x00001fff00057589 */ /* 0x000f6200000e0000 */
[----:B------:R-:W-:Y:S01]  /*0360*/  ELECT P0, URZ, PT ;  /* 0x00000000003f782f */ /* 0x000fe20003800000 */
[----:B------:R-:W-:Y:S01]  /*0370*/  NOP ;  /* 0x0000000000007918 */ /* 0x000fe20000000000 */
[----:B------:R-:W-:Y:S01]  /*0380*/  ELECT P1, URZ, PT ;  /* 0x00000000003f782f */ /* 0x000fe20003820000 */
[----:B------:R-:W1:Y:S01]  /*0390*/  SHFL.IDX PT, R3, R0, RZ, 0x1f ;  /* 0x00001fff00037589 */ /* 0x000e6200000e0000 */
[----:B0-----:R-:W-:Y:S01]  /*03a0*/  UMOV UR4, 0x20 ;  /* 0x0000002000047882 */ /* 0x001fe20000000000 */
[----:B------:R-:W-:Y:S01]  /*03b0*/  UMOV UR12, 0x80 ;  /* 0x00000080000c7882 */ /* 0x000fe20000000000 */
[----:B------:R-:W-:Y:S01]  /*03c0*/  NOP ;  /* 0x0000000000007918 */ /* 0x000fe20000000000 */
[----:B------:R0:W0:Y:S01]  /*03d0*/  SHFL.IDX PT, R0, R2, RZ, 0x1f ;  /* 0x00001fff02007589 */ /* 0x00002200000e0000 */
[----:B------:R-:W-:Y:S01]  /*03e0*/  ULDC.64 UR38, c[0x0][0x208] ;  /* 0x0000820000267ab9 */ /* 0x000fe20000000a00 */
[----:B-----5:R-:W-:-:S02]  /*03f0*/  ISETP.NE.OR P0, PT, R5, RZ, !P0 ;  /* 0x000000ff0500720c */ /* 0x020fc40004705670 */
[----:B-1----:R-:W-:Y:S02]  /*0400*/  ISETP.NE.OR P1, PT, R3, RZ, !P1 ;  /* 0x000000ff0300720c */ /* 0x002fe40004f25670 */
[----:B------:R-:W-:-:S04]  /*0410*/  SHF.R.S32.HI R3, RZ, 0x1f, R4 ;  /* 0x0000001fff037819 */ /* 0x000fc80000011404 */
[----:B------:R-:W-:-:S05]  /*0420*/  LEA.HI R3, R3, R4, RZ, 0x7 ;  /* 0x0000000403037211 */ /* 0x000fca00078f38ff */
[----:B------:R-:W-:Y:S01]  /*0430*/  VOTEU.ALL UP0, P0 ;  /* 0x00000000003f7886 */ /* 0x000fe20000000000 */
[----:B------:R-:W-:Y:S01]  /*0440*/  LOP3.LUT R3, R3, 0xffffff80, RZ, 0xc0, !PT ;  /* 0xffffff8003037812 */ /* 0x000fe200078ec0ff */
[----:B------:R-:W-:-:S03]  /*0450*/  VOTEU.ALL UP1, P1 ;  /* 0x00000000003f7886 */ /* 0x000fc60000820000 */
[----:B------:R-:W1:Y:S01]  /*0460*/  @!UP0 S2UR UR7, SR_CgaCtaId ;  /* 0x00000000000789c3 */ /* 0x000e620000008800 */
[----:B------:R-:W-:Y:S01]  /*0470*/  @!UP0 UMOV UR6, 0x400 ;  /* 0x0000040000068882 */ /* 0x000fe20000000000 */
[----:B------:R-:W-:-:S04]  /*0480*/  @!UP0 UIADD3 UR4, -UR4, 0x100000, URZ ;  /* 0x0010000004048890 */ /* 0x000fc8000fffe13f */
[----:B------:R-:W-:Y:S02]  /*0490*/  @!UP0 USHF.L.U32 UR5, UR4, 0xb, URZ ;  /* 0x0000000b04058899 */ /* 0x000fe4000800063f */
[----:B------:R-:W-:Y:S01]  /*04a0*/  @!UP0 USHF.L.U32 UR4, UR4, 0x1, URZ ;  /* 0x0000000104048899 */ /* 0x000fe2000800063f */
[----:B------:R-:W-:Y:S01]  /*04b0*/  IMAD.IADD R3, R4, 0x1, -R3 ;  /* 0x0000000104037824 */ /* 0x000fe200078e0a03 */
[----:B------:R-:W-:Y:S01]  /*04c0*/  @!UP1 UMOV UR10, 0x400 ;  /* 0x00000400000a9882 */ /* 0x000fe20000000000 */
[----:B------:R-:W-:Y:S01]  /*04d0*/  VOTEU.ALL UP2, P1 ;  /* 0x00000000003f7886 */ /* 0x000fe20000840000 */
[----:B------:R-:W-:Y:S01]  /*04e0*/  VOTEU.ALL UP3, P1 ;  /* 0x00000000003f7886 */ /* 0x000fe20000860000 */
[----:B------:R-:W-:Y:S01]  /*04f0*/  VOTEU.ALL UP4, P1 ;  /* 0x00000000003f7886 */ /* 0x000fe20000880000 */
[----:B------:R-:W5:Y:S01]  /*0500*/  @!UP1 S2UR UR11, SR_CgaCtaId ;  /* 0x00000000000b99c3 */ /* 0x000f620000008800 */
[----:B------:R-:W-:Y:S01]  /*0510*/  VOTEU.ALL UP5, P1 ;  /* 0x00000000003f7886 */ /* 0x000fe200008a0000 */
[----:B------:R-:W-:Y:S01]  /*0520*/  ISETP.NE.AND P1, PT, RZ, UR15, PT ;  /* 0x0000000fff007c0c */ /* 0x000fe2000bf25270 */
[----:B-1----:R-:W-:-:S02]  /*0530*/  @!UP0 ULEA UR9, UR7, UR6, 0x18 ;  /* 0x0000000607098291 */ /* 0x002fc4000f8ec03f */
[----:B------:R-:W-:-:S04]  /*0540*/  @!UP1 UIADD3 UR6, -UR12, 0x100000, URZ ;  /* 0x001000000c069890 */ /* 0x000fc8000fffe13f */
[----:B------:R-:W-:Y:S02]  /*0550*/  @!UP1 USHF.L.U32 UR7, UR6, 0xb, URZ ;  /* 0x0000000b06079899 */ /* 0x000fe4000800063f */
[----:B------:R-:W-:Y:S01]  /*0560*/  @!UP1 USHF.L.U32 UR6, UR6, 0x1, URZ ;  /* 0x0000000106069899 */ /* 0x000fe2000800063f */
[----:B------:R-:W-:Y:S01]  /*0570*/  VOTEU.ALL UP0, P0 ;  /* 0x00000000003f7886 */ /* 0x000fe20000000000 */
[----:B-----5:R-:W-:Y:S01]  /*0580*/  @!UP1 ULEA UR10, UR11, UR10, 0x18 ;  /* 0x0000000a0b0a9291 */ /* 0x020fe2000f8ec03f */
[----:B------:R-:W-:Y:S01]  /*0590*/  VOTEU.ALL UP1, P0 ;  /* 0x00000000003f7886 */ /* 0x000fe20000020000 */
[----:B------:R-:W1:Y:S02]  /*05a0*/  FENCE.VIEW.ASYNC.S ;  /* 0x00000000000073c6 */ /* 0x000e640000000000 */
[----:B-1----:R-:W2:Y:S02]  /*05b0*/  @!UP0 SYNCS.EXCH.64 URZ, [UR9+0x50], UR4 ;  /* 0x00005004093f85b2 */ /* 0x002ea40008000100 */
[----:B------:R1:W2:Y:S01]  /*05c0*/  @!UP1 SYNCS.EXCH.64 URZ, [UR9+0x58], UR4 ;  /* 0x00005804093f95b2 */ /* 0x0002a20008000100 */
[----:B------:R-:W-:Y:S01]  /*05d0*/  NOP ;  /* 0x0000000000007918 */ /* 0x000fe20000000000 */
[----:B-1----:R-:W-:-:S02]  /*05e0*/  ULDC.64 UR4, c[0x0][0x598] ;  /* 0x0001660000047ab9 */ /* 0x002fc40000000a00 */
[----:B------:R-:W-:Y:S02]  /*05f0*/  ISETP.NE.U32.AND P0, PT, RZ, UR4, PT ;  /* 0x00000004ff007c0c */ /* 0x000fe4000bf05070 */
[----:B------:R1:W2:Y:S02]  /*0600*/  @!UP2 SYNCS.EXCH.64 URZ, [UR10+0x30], UR6 ;  /* 0x000030060a3fa5b2 */ /* 0x0002a40008000100 */
[----:B------:R-:W-:Y:S01]  /*0610*/  ISETP.NE.AND.EX P0, PT, RZ, UR5, PT, P0 ;  /* 0x00000005ff007c0c */ /* 0x000fe2000bf05300 */
[----:B------:R1:W2:Y:S01]  /*0620*/  @!UP3 SYNCS.EXCH.64 URZ, [UR10+0x38], UR6 ;  /* 0x000038060a3fb5b2 */ /* 0x0002a20008000100 */
[----:B------:R1:W2:Y:S01]  /*0630*/  @!UP4 SYNCS.EXCH.64 URZ, [UR10+0x40], UR6 ;  /* 0x000040060a3fc5b2 */ /* 0x0002a20008000100 */
[----:B------:R1:W2:Y:S01]  /*0640*/  @!UP5 SYNCS.EXCH.64 URZ, [UR10+0x48], UR6 ;  /* 0x000048060a3fd5b2 */ /* 0x0002a20008000100 */
[----:B------:R-:W-:Y:S01]  /*0650*/  NOP ;  /* 0x0000000000007918 */ /* 0x000fe20000000000 */
[----:B--234-:R-:W-:Y:S08]  /*0660*/  BAR.SYNC.DEFER_BLOCKING 0x0 ;  /* 0x0000000000007b1d */ /* 0x01cff00000010000 */
[----:B01----:R-:W-:Y:S05]  /*0670*/  @!P0 BRA `(.L_x_3) ;  /* 0x00000000001c8947 */ /* 0x003fea0003800000 */
[----:B------:R-:W0:Y:S02]  /*0680*/  LDC.64 R6, c[0x0][0x598] ;  /* 0x00016600ff067b82 */ /* 0x000e240000000a00 */
[----:B0-----:R-:W2:Y:S02]  /*0690*/  LDG.E.64 R6, desc[UR38][R6.64] ;  /* 0x0000002606067981 */ /* 0x001ea4000c1e1b00 */
[----:B--2---:R-:W-:-:S04]  /*06a0*/  ISETP.NE.U32.AND P0, PT, R6, RZ, PT ;  /* 0x000000ff0600720c */ /* 0x004fc80003f05070 */
[----:B------:R-:W-:-:S13]  /*06b0*/  ISETP.NE.AND.EX P0, PT, R7, RZ, PT, P0 ;  /* 0x000000ff0700720c */ /* 0x000fda0003f05300 */
[----:B------:R-:W-:Y:S05]  /*06c0*/  @!P0 BRA `(.L_x_3) ;  /* 0x0000000000088947 */ /* 0x000fea0003800000 */
[----:B------:R1:W5:Y:S01]  /*06d0*/  LD.E R23, desc[UR38][R6.64] ;  /* 0x0000002606177980 */ /* 0x000362000c101900 */
[----:B------:R-:W-:Y:S05]  /*06e0*/  BRA `(.L_x_4) ;  /* 0x0000000000247947 */ /* 0x000fea0003800000 */
.L_x_3:
[----:B------:R-:W-:Y:S02]  /*06f0*/  ULDC.64 UR4, c[0x0][0x588] ;  /* 0x0001620000047ab9 */ /* 0x000fe40000000a00 */
[----:B------:R-:W-:-:S04]  /*0700*/  ISETP.NE.U32.AND P0, PT, RZ, UR4, PT ;  /* 0x00000004ff007c0c */ /* 0x000fc8000bf05070 */
[----:B------:R-:W-:-:S13]  /*0710*/  ISETP.NE.AND.EX P0, PT, RZ, UR5, PT, P0 ;  /* 0x00000005ff007c0c */ /* 0x000fda000bf05300 */
[----:B------:R-:W-:Y:S05]  /*0720*/  @!P0 BRA `(.L_x_5) ;  /* 0x00000000000c8947 */ /* 0x000fea0003800000 */
[----:B------:R-:W0:Y:S02]  /*0730*/  LDC.64 R6, c[0x0][0x588] ;  /* 0x00016200ff067b82 */ /* 0x000e240000000a00 */
[----:B0-----:R0:W5:Y:S01]  /*0740*/  LDG.E R23, desc[UR38][R6.64] ;  /* 0x0000002606177981 */ /* 0x001162000c1e1900 */
[----:B------:R-:W-:Y:S05]  /*0750*/  BRA `(.L_x_4) ;  /* 0x0000000000087947 */ /* 0x000fea0003800000 */
.L_x_5:
[----:B------:R-:W-:Y:S02]  /*0760*/  ULDC UR4, c[0x0][0x580] ;  /* 0x0001600000047ab9 */ /* 0x000fe40000000800 */
[----:B------:R-:W-:-:S07]  /*0770*/  IMAD.U32 R23, RZ, RZ, UR4 ;  /* 0x00000004ff177e24 */ /* 0x000fce000f8e00ff */
.L_x_4:
[----:B------:R-:W-:Y:S02]  /*0780*/  ULDC.64 UR4, c[0x0][0x5a0] ;  /* 0x0001680000047ab9 */ /* 0x000fe40000000a00 */
[----:B------:R-:W-:-:S04]  /*0790*/  ISETP.NE.U32.AND P0, PT, RZ, UR4, PT ;  /* 0x00000004ff007c0c */ /* 0x000fc8000bf05070 */
[----:B------:R-:W-:-:S13]  /*07a0*/  ISETP.NE.AND.EX P0, PT, RZ, UR5, PT, P0 ;  /* 0x00000005ff007c0c */ /* 0x000fda000bf05300 */
[----:B------:R-:W-:Y:S05]  /*07b0*/  @!P0 BRA `(.L_x_6) ;  /* 0x00000000001c8947 */ /* 0x000fea0003800000 */
[----:B01----:R-:W0:Y:S02]  /*07c0*/  LDC.64 R6, c[0x0][0x5a0] ;  /* 0x00016800ff067b82 */ /* 0x003e240000000a00 */
[----:B0-----:R-:W2:Y:S02]  /*07d0*/  LDG.E.64 R6, desc[UR38][R6.64] ;  /* 0x0000002606067981 */ /* 0x001ea4000c1e1b00 */
[----:B--2---:R-:W-:-:S04]  /*07e0*/  ISETP.NE.U32.AND P0, PT, R6, RZ, PT ;  /* 0x000000ff0600720c */ /* 0x004fc80003f05070 */
[----:B------:R-:W-:-:S13]  /*07f0*/  ISETP.NE.AND.EX P0, PT, R7, RZ, PT, P0 ;  /* 0x000000ff0700720c */ /* 0x000fda0003f05300 */
[----:B------:R-:W-:Y:S05]  /*0800*/  @!P0 BRA `(.L_x_6) ;  /* 0x0000000000088947 */ /* 0x000fea0003800000 */
[----:B------:R3:W5:Y:S01]  /*0810*/  LD.E R22, desc[UR38][R6.64] ;  /* 0x0000002606167980 */ /* 0x000762000c101900 */
[----:B------:R-:W-:Y:S05]  /*0820*/  BRA `(.L_x_7) ;  /* 0x0000000000247947 */ /* 0x000fea0003800000 */
.L_x_6:
[----:B------:R-:W-:Y:S02]  /*0830*/  ULDC.64 UR4, c[0x0][0x590] ;  /* 0x0001640000047ab9 */ /* 0x000fe40000000a00 */
[----:B------:R-:W-:-:S04]  /*0840*/  ISETP.NE.U32.AND P0, PT, RZ, UR4, PT ;  /* 0x00000004ff007c0c */ /* 0x000fc8000bf05070 */
[----:B------:R-:W-:-:S13]  /*0850*/  ISETP.NE.AND.EX P0, PT, RZ, UR5, PT, P0 ;  /* 0x00000005ff007c0c */ /* 0x000fda000bf05300 */
[----:B------:R-:W-:Y:S05]  /*0860*/  @!P0 BRA `(.L_x_8) ;  /* 0x00000000000c8947 */ /* 0x000fea0003800000 */
[----:B01----:R-:W0:Y:S02]  /*0870*/  LDC.64 R6, c[0x0][0x590] ;  /* 0x00016400ff067b82 */ /* 0x003e240000000a00 */
[----:B0-----:R2:W5:Y:S01]  /*0880*/  LDG.E R22, desc[UR38][R6.64] ;  /* 0x0000002606167981 */ /* 0x001562000c1e1900 */
[----:B------:R-:W-:Y:S05]  /*0890*/  BRA `(.L_x_7) ;  /* 0x0000000000087947 */ /* 0x000fea0003800000 */
.L_x_8:
[----:B------:R-:W-:Y:S02]  /*08a0*/  ULDC UR4, c[0x0][0x584] ;  /* 0x0001610000047ab9 */ /* 0x000fe40000000800 */
[----:B------:R-:W-:-:S07]  /*08b0*/  IMAD.U32 R22, RZ, RZ, UR4 ;  /* 0x00000004ff167e24 */ /* 0x000fce000f8e00ff */
.L_x_7:
[----:B------:R-:W4:Y:S01]  /*08c0*/  S2UR UR10, SR_CTAID.Y ;  /* 0x00000000000a79c3 */ /* 0x000f220000002600 */
[----:B------:R-:W-:Y:S01]  /*08d0*/  ULDC UR5, c[0x0][0x65c] ;  /* 0x0001970000057ab9 */ /* 0x000fe20000000800 */
[----:B------:R-:W-:Y:S01]  /*08e0*/  UISETP.NE.AND UP0, UPT, UR15, 0x2, UPT ;  /* 0x000000020f00788c */ /* 0x000fe2000bf05270 */
[----:B------:R-:W-:Y:S01]  /*08f0*/  PRMT R5, RZ, 0x7610, R5 ;  /* 0x00007610ff057816 */ /* 0x000fe20000000005 */
[----:B------:R-:W-:Y:S01]  /*0900*/  UISETP.NE.AND UP2, UPT, UR5, 0x1, UPT ;  /* 0x000000010500788c */ /* 0x000fe2000bf45270 */
[----:B------:R-:W-:Y:S02]  /*0910*/  IMAD.MOV.U32 R18, RZ, RZ, -0x1 ;  /* 0xffffffffff127424 */ /* 0x000fe400078e00ff */
[----:B------:R-:W-:Y:S01]  /*0920*/  IMAD.MOV.U32 R19, RZ, RZ, -0x1 ;  /* 0xffffffffff137424 */ /* 0x000fe200078e00ff */
[----:B------:R-:W4:Y:S01]  /*0930*/  S2UR UR4, SR_CTAID.X ;  /* 0x00000000000479c3 */ /* 0x000f220000002500 */
[----:B------:R-:W-:-:S06]  /*0940*/  UP2UR UR48, UPR, URZ, 0x4 ;  /* 0x000000043f307883 */ /* 0x000fcc0008000000 */
[----:B------:R-:W-:Y:S01]  /*0950*/  @UP2 ULDC UR12, c[0x0][0x10] ;  /* 0x00000400000c2ab9 */ /* 0x000fe20000000800 */
[----:B------:R-:W-:Y:S01]  /*0960*/  @UP2 UMOV UR7, URZ ;  /* 0x0000003f00072c82 */ /* 0x000fe20008000000 */
[----:B------:R-:W-:Y:S01]  /*0970*/  @UP2 UMOV UR5, URZ ;  /* 0x0000003f00052c82 */ /* 0x000fe20008000000 */
[----:B0123--:R-:W0:Y:S01]  /*0980*/  LDC.64 R6, c[0x0][0x650] ;  /* 0x00019400ff067b82 */ /* 0x00fe220000000a00 */
[----:B----4-:R-:W-:Y:S02]  /*0990*/  @UP2 UMOV UR9, UR10 ;  /* 0x0000000a00092c82 */ /* 0x010fe40008000000 */
[----:B------:R-:W-:Y:S01]  /*09a0*/  @UP2 UMOV UR6, UR9 ;  /* 0x0000000900062c82 */ /* 0x000fe20008000000 */
[----:B------:R-:W-:Y:S01]  /*09b0*/  @!UP2 UMOV UR9, UR10 ;  /* 0x0000000a0009ac82 */ /* 0x000fe20008000000 */
[----:B------:R-:W-:-:S03]  /*09c0*/  @UP2 UIMAD.WIDE.U32 UR12, UR4, UR12, UR6 ;  /* 0x0000000c040c22a5 */ /* 0x000fc6000f8e0006 */
[----:B------:R-:W-:Y:S01]  /*09d0*/  @!UP2 ULDC UR6, c[0x0][0xc] ;  /* 0x000003000006aab9 */ /* 0x000fe20000000800 */
[----:B------:R-:W-:Y:S01]  /*09e0*/  @UP2 UIADD3 UR14, UR13, UR5, URZ ;  /* 0x000000050d0e2290 */ /* 0x000fe2000fffe03f */
[----:B------:R-:W-:Y:S02]  /*09f0*/  ULDC UR10, c[0x0][0xc] ;  /* 0x00000300000a7ab9 */ /* 0x000fe40000000800 */
[----:B------:R-:W-:Y:S01]  /*0a00*/  UMOV UR5, URZ ;  /* 0x0000003f00057c82 */ /* 0x000fe20008000000 */
[----:B------:R-:W-:Y:S01]  /*0a10*/  ULDC UR11, c[0x0][0x10] ;  /* 0x00000400000b7ab9 */ /* 0x000fe20000000800 */
[----:B------:R-:W-:Y:S02]  /*0a20*/  @!UP2 UIMAD.WIDE.U32 UR6, UR6, UR9, UR4 ;  /* 0x000000090606a2a5 */ /* 0x000fe4000f8e0004 */
[----:B------:R-:W-:Y:S01]  /*0a30*/  UIMAD.WIDE.U32 UR10, UR10, UR11, URZ ;  /* 0x0000000b0a0a72a5 */ /* 0x000fe2000f8e003f */
[----:B------:R-:W-:-:S03]  /*0a40*/  ULDC UR13, c[0x0][0x14] ;  /* 0x00000500000d7ab9 */ /* 0x000fc60000000800 */
[----:B------:R-:W-:Y:S02]  /*0a50*/  UIMAD.WIDE.U32 UR36, UR10, UR13, URZ ;  /* 0x0000000d0a2472a5 */ /* 0x000fe4000f8e003f */
[----:B------:R-:W-:Y:S01]  /*0a60*/  UIMAD UR41, UR11, UR13, URZ ;  /* 0x0000000d0b2972a4 */ /* 0x000fe2000f8e023f */
[----:B------:R-:W-:Y:S01]  /*0a70*/  @!UP2 UMOV UR12, UR6 ;  /* 0x00000006000cac82 */ /* 0x000fe20008000000 */
[----:B------:R-:W-:Y:S02]  /*0a80*/  @!UP2 UMOV UR14, UR7 ;  /* 0x00000007000eac82 */ /* 0x000fe40008000000 */
[----:B------:R-:W-:Y:S02]  /*0a90*/  UIADD3 UR41, UR37, UR41, URZ ;  /* 0x0000002925297290 */ /* 0x000fe4000fffe03f */
[----:B------:R-:W-:-:S04]  /*0aa0*/  UIADD3 UR6, UP1, UR12, UR36, URZ ;  /* 0x000000240c067290 */ /* 0x000fc8000ff3e03f */
[----:B------:R-:W-:Y:S02]  /*0ab0*/  UIADD3.X UR7, UR14, UR41, URZ, UP1, !UPT ;  /* 0x000000290e077290 */ /* 0x000fe40008ffe43f */
[----:B------:R-:W-:Y:S02]  /*0ac0*/  USEL UR6, UR6, UR12, !UP0 ;  /* 0x0000000c06067287 */ /* 0x000fe4000c000000 */
[----:B------:R-:W-:-:S04]  /*0ad0*/  USEL UR7, UR7, UR14, !UP0 ;  /* 0x0000000e07077287 */ /* 0x000fc8000c000000 */
[----:B0-----:R-:W-:Y:S01]  /*0ae0*/  ISETP.LE.U32.AND P0, PT, R6, UR6, PT ;  /* 0x0000000606007c0c */ /* 0x001fe2000bf03070 */
[----:B------:R-:W-:Y:S02]  /*0af0*/  IMAD.U32 R16, RZ, RZ, UR6 ;  /* 0x00000006ff107e24 */ /* 0x000fe4000f8e00ff */
[----:B------:R-:W-:Y:S02]  /*0b00*/  IMAD.U32 R2, RZ, RZ, UR7 ;  /* 0x00000007ff027e24 */ /* 0x000fe4000f8e00ff */
[----:B------:R-:W-:-:S03]  /*0b10*/  IMAD.U32 R17, RZ, RZ, UR7 ;  /* 0x00000007ff117e24 */ /* 0x000fc6000f8e00ff */
[----:B------:R-:W-:Y:S01]  /*0b20*/  ISETP.GE.U32.AND.EX P0, PT, R2, R7, PT, P0 ;  /* 0x000000070200720c */ /* 0x000fe20003f06100 */
[----:B------:R-:W-:-:S12]  /*0b30*/  IMAD.MOV.U32 R2, RZ, RZ, -0x1 ;  /* 0xffffffffff027424 */ /* 0x000fd800078e00ff */
[----:B------:R-:W-:Y:S05]  /*0b40*/  @P0 BRA `(.L_x_9) ;  /* 0x00000004008c0947 */ /* 0x000fea0003800000 */
[----:B------:R-:W-:Y:S01]  /*0b50*/  I2FP.F32.U32 R2, UR4 ;  /* 0x0000000400027c45 */ /* 0x000fe20008201000 */
[----:B------:R-:W-:Y:S01]  /*0b60*/  ULDC.64 UR16, c[0x0][0x628] ;  /* 0x00018a0000107ab9 */ /* 0x000fe20000000a00 */
[----:B------:R-:W-:Y:S01]  /*0b70*/  ULDC UR6, c[0x0][0x150] ;  /* 0x0000540000067ab9 */ /* 0x000fe20000000800 */
[----:B------:R-:W-:Y:S01]  /*0b80*/  ISETP.NE.U32.AND P0, PT, RZ, UR16, PT ;  /* 0x00000010ff007c0c */ /* 0x000fe2000bf05070 */
[----:B------:R-:W-:Y:S01]  /*0b90*/  ULDC UR15, c[0x0][0x630] ;  /* 0x00018c00000f7ab9 */ /* 0x000fe20000000800 */
[----:B------:R-:W-:Y:S01]  /*0ba0*/  FMUL R2, R2, UR6 ;  /* 0x0000000602027c20 */ /* 0x000fe20008400000 */
[----:B------:R-:W-:Y:S01]  /*0bb0*/  R2UR UR19, R16 ;  /* 0x00000000101372ca */ /* 0x000fe200000e0000 */
[----:B------:R-:W-:Y:S01]  /*0bc0*/  ULDC UR21, c[0x0][0x154] ;  /* 0x0000550000157ab9 */ /* 0x000fe20000000800 */
[----:B------:R-:W-:Y:S01]  /*0bd0*/  ISETP.NE.AND.EX P0, PT, RZ, UR17, PT, P0 ;  /* 0x00000011ff007c0c */ /* 0x000fe2000bf05300 */
[----:B------:R0:W1:Y:S01]  /*0be0*/  F2I.U32.TRUNC.NTZ R5, R2 ;  /* 0x0000000200057305 */ /* 0x000062000020f000 */
[----:B------:R-:W-:-:S02]  /*0bf0*/  R2UR UR20, R17 ;  /* 0x00000000111472ca */ /* 0x000fc400000e0000 */
[----:B------:R-:W-:Y:S02]  /*0c00*/  R2UR UR6, R16 ;  /* 0x00000000100672ca */ /* 0x000fe400000e0000 */
[----:B------:R-:W-:-:S07]  /*0c10*/  R2UR UR7, R17 ;  /* 0x00000000110772ca */ /* 0x000fce00000e0000 */
[----:B0-----:R-:W-:Y:S08]  /*0c20*/  @!P0 BRA `(.L_x_10) ;  /* 0x0000000000308947 */ /* 0x001ff00003800000 */
[----:B------:R-:W-:Y:S01]  /*0c30*/  R2UR UR6, R16 ;  /* 0x00000000100672ca */ /* 0x000fe200000e0000 */
[----:B------:R-:W-:Y:S01]  /*0c40*/  ULDC UR12, c[0x0][0x634] ;  /* 0x00018d00000c7ab9 */ /* 0x000fe20000000800 */
[----:B------:R-:W-:-:S11]  /*0c50*/  R2UR UR14, R17 ;  /* 0x00000000110e72ca */ /* 0x000fd600000e0000 */
[----:B------:R-:W-:-:S04]  /*0c60*/  UIADD3 UR12, UP1, UR6, UR12, URZ ;  /* 0x0000000c060c7290 */ /* 0x000fc8000ff3e03f */
[----:B------:R-:W-:-:S04]  /*0c70*/  UIADD3.X UR14, URZ, UR14, URZ, UP1, !UPT ;  /* 0x0000000e3f0e7290 */ /* 0x000fc80008ffe43f */
[----:B------:R-:W-:-:S04]  /*0c80*/  UIMAD.WIDE.U32 UR6, UR14, UR16, URZ ;  /* 0x000000100e0672a5 */ /* 0x000fc8000f8e003f */
[----:B------:R-:W-:Y:S02]  /*0c90*/  UIMAD.WIDE.U32 UR10, UP1, UR12, UR17, UR6 ;  /* 0x000000110c0a72a5 */ /* 0x000fe4000f820006 */
[----:B------:R-:W-:Y:S02]  /*0ca0*/  UIMAD.WIDE.U32 UR6, UR12, UR16, URZ ;  /* 0x000000100c0672a5 */ /* 0x000fe4000f8e003f */
[----:B------:R-:W-:Y:S02]  /*0cb0*/  UIADD3.X UR13, URZ, URZ, URZ, UP1, !UPT ;  /* 0x0000003f3f0d7290 */ /* 0x000fe40008ffe43f */
[----:B------:R-:W-:Y:S01]  /*0cc0*/  UIADD3 URZ, UP1, UR7, UR10, URZ ;  /* 0x0000000a073f7290 */ /* 0x000fe2000ff3e03f */
[----:B------:R-:W-:-:S03]  /*0cd0*/  UMOV UR12, UR11 ;  /* 0x0000000b000c7c82 */ /* 0x000fc60008000000 */
[----:B------:R-:W-:-:S12]  /*0ce0*/  UIMAD.WIDE.U32.X UR6, UR14, UR17, UR12, UP1 ;  /* 0x000000110e0672a5 */ /* 0x000fd800088e040c */
.L_x_10:
[----:B------:R-:W-:Y:S01]  /*0cf0*/  USHF.R.U64 UR5, UR6, UR15, UR7 ;  /* 0x0000000f06057299 */ /* 0x000fe20008001207 */
[----:B------:R-:W-:Y:S01]  /*0d00*/  I2FP.F32.U32 R2, UR9 ;  /* 0x0000000900027c45 */ /* 0x000fe20008201000 */
[----:B------:R-:W-:Y:S01]  /*0d10*/  USHF.R.U32.HI UR6, URZ, UR15, UR7 ;  /* 0x0000000f3f067299 */ /* 0x000fe20008011607 */
[----:B-1----:R-:W-:Y:S01]  /*0d20*/  R2UR UR14, R5 ;  /* 0x00000000050e72ca */ /* 0x002fe200000e0000 */
[----:B------:R-:W-:Y:S02]  /*0d30*/  UIADD3 UR17, UP1, URZ, -UR5, URZ ;  /* 0x800000053f117290 */ /* 0x000fe4000ff3e03f */
[----:B------:R-:W-:Y:S01]  /*0d40*/  FMUL R2, R2, UR21 ;  /* 0x0000001502027c20 */ /* 0x000fe20008400000 */
[----:B------:R-:W-:Y:S01]  /*0d50*/  ULDC.64 UR10, c[0x0][0x620] ;  /* 0x00018800000a7ab9 */ /* 0x000fe20000000a00 */
[----:B------:R-:W-:Y:S01]  /*0d60*/  UIADD3.X UR6, URZ, ~UR6, URZ, UP1, !UPT ;  /* 0x800000063f067290 */ /* 0x000fe20008ffe43f */
[----:B------:R-:W-:Y:S01]  /*0d70*/  UMOV UR12, UR19 ;  /* 0x00000013000c7c82 */ /* 0x000fe20008000000 */
[----:B------:R-:W-:-:S02]  /*0d80*/  UMOV UR13, UR20 ;  /* 0x00000014000d7c82 */ /* 0x000fc40008000000 */
[----:B------:R-:W-:Y:S01]  /*0d90*/  UIMAD UR6, UR6, UR10, URZ ;  /* 0x0000000a060672a4 */ /* 0x000fe2000f8e023f */
[----:B------:R-:W0:Y:S01]  /*0da0*/  F2I.U32.TRUNC.NTZ R2, R2 ;  /* 0x0000000200027305 */ /* 0x000e22000020f000 */
[----:B------:R-:W-:Y:S02]  /*0db0*/  UIMAD.WIDE.U32 UR12, UR17, UR10, UR12 ;  /* 0x0000000a110c72a5 */ /* 0x000fe4000f8e000c */
[----:B------:R-:W-:Y:S01]  /*0dc0*/  UIMAD UR17, UR17, UR11, UR6 ;  /* 0x0000000b111172a4 */ /* 0x000fe2000f8e0206 */
[----:B------:R-:W-:Y:S01]  /*0dd0*/  ULDC UR24, c[0x0][0x658] ;  /* 0x0001960000187ab9 */ /* 0x000fe20000000800 */
[----:B------:R-:W-:Y:S02]  /*0de0*/  UMOV UR22, 0xffffffff ;  /* 0xffffffff00167882 */ /* 0x000fe40000000000 */
[----:B------:R-:W-:Y:S01]  /*0df0*/  UIADD3 UR17, UR13, UR17, URZ ;  /* 0x000000110d117290 */ /* 0x000fe2000fffe03f */
[----:B------:R-:W-:Y:S01]  /*0e00*/  ULDC UR19, c[0x0][0x618] ;  /* 0x0001860000137ab9 */ /* 0x000fe20000000800 */
[----:B------:R-:W-:Y:S01]  /*0e10*/  ULDC.64 UR6, c[0x0][0x640] ;  /* 0x0001900000067ab9 */ /* 0x000fe20000000a00 */
[----:B------:R-:W-:Y:S01]  /*0e20*/  USHF.L.U32 UR13, UR22, UR24, URZ ;  /* 0x00000018160d7299 */ /* 0x000fe2000800063f */
[----:B------:R-:W-:Y:S01]  /*0e30*/  ISETP.NE.U32.AND P0, PT, RZ, UR6, PT ;  /* 0x00000006ff007c0c */ /* 0x000fe2000bf05070 */
[----:B------:R-:W-:-:S02]  /*0e40*/  USHF.R.U64 UR22, UR12, UR19, UR17 ;  /* 0x000000130c167299 */ /* 0x000fc40008001211 */
[----:B------:R-:W-:Y:S01]  /*0e50*/  USHF.R.U32.HI UR12, URZ, UR19, UR17 ;  /* 0x000000133f0c7299 */ /* 0x000fe20008011611 */
[----:B0-----:R-:W-:Y:S01]  /*0e60*/  R2UR UR16, R2 ;  /* 0x00000000021072ca */ /* 0x001fe200000e0000 */
[----:B------:R-:W-:Y:S01]  /*0e70*/  ULDC UR21, c[0x0][0x608] ;  /* 0x0001820000157ab9 */ /* 0x000fe20000000800 */
[----:B------:R-:W-:Y:S01]  /*0e80*/  ISETP.NE.AND.EX P0, PT, RZ, UR7, PT, P0 ;  /* 0x00000007ff007c0c */ /* 0x000fe2000bf05300 */
[----:B------:R-:W-:Y:S02]  /*0e90*/  USHF.R.U64 UR26, UR22, UR21, UR12 ;  /* 0x00000015161a7299 */ /* 0x000fe4000800120c */
[----:B------:R-:W-:Y:S01]  /*0ea0*/  USHF.R.U32.HI UR12, URZ, UR21, UR12 ;  /* 0x000000153f0c7299 */ /* 0x000fe2000801160c */
[----:B------:R-:W-:Y:S01]  /*0eb0*/  UMOV UR20, 0x1 ;  /* 0x0000000100147882 */ /* 0x000fe20000000000 */
[----:B------:R-:W-:Y:S02]  /*0ec0*/  UIADD3 UR14, -UR14, URZ, URZ ;  /* 0x0000003f0e0e7290 */ /* 0x000fe4000fffe13f */
[----:B------:R-:W-:-:S02]  /*0ed0*/  USHF.R.U64 UR27, UR26, UR24, UR12 ;  /* 0x000000181a1b7299 */ /* 0x000fc4000800120c */
[----:B------:R-:W-:Y:S01]  /*0ee0*/  USHF.L.U32 UR19, UR20, UR24, URZ ;  /* 0x0000001814137299 */ /* 0x000fe2000800063f */
[----:B------:R-:W-:Y:S01]  /*0ef0*/  ULDC UR15, c[0x0][0x144] ;  /* 0x00005100000f7ab9 */ /* 0x000fe20000000800 */
[----:B------:R-:W-:Y:S01]  /*0f00*/  ULDC UR10, c[0x0][0x600] ;  /* 0x00018000000a7ab9 */ /* 0x000fe20000000800 */
[----:B------:R-:W-:Y:S02]  /*0f10*/  ULOP3.LUT UR20, URZ, UR13, URZ, 0x33, !UPT ;  /* 0x0000000d3f147292 */ /* 0x000fe4000f8e333f */
[----:B------:R-:W-:Y:S02]  /*0f20*/  USHF.R.U32.HI UR13, URZ, UR24, UR12 ;  /* 0x000000183f0d7299 */ /* 0x000fe4000801160c */
[----:B------:R-:W-:Y:S02]  /*0f30*/  UIADD3 UR11, UR10, -0x1, URZ ;  /* 0xffffffff0a0b7890 */ /* 0x000fe4000fffe03f */
[----:B------:R-:W-:Y:S02]  /*0f40*/  UIADD3 UR23, -UR16, URZ, URZ ;  /* 0x0000003f10177290 */ /* 0x000fe4000fffe13f */
[----:B------:R-:W-:Y:S01]  /*0f50*/  UIMAD UR4, UR15, UR14, UR4 ;  /* 0x0000000e0f0472a4 */ /* 0x000fe2000f8e0204 */
[----:B------:R-:W-:Y:S01]  /*0f60*/  ULDC UR28, c[0x0][0x148] ;  /* 0x00005200001c7ab9 */ /* 0x000fe20000000800 */
[----:B------:R-:W-:Y:S01]  /*0f70*/  ULDC UR24, c[0x0][0x648] ;  /* 0x0001920000187ab9 */ /* 0x000fe20000000800 */
[----:B------:R-:W-:Y:S01]  /*0f80*/  ULDC UR25, c[0x0][0x638] ;  /* 0x00018e0000197ab9 */ /* 0x000fe20000000800 */
[----:B------:R-:W-:Y:S01]  /*0f90*/  UMOV UR12, UR27 ;  /* 0x0000001b000c7c82 */ /* 0x000fe20008000000 */
[----:B------:R-:W-:Y:S07]  /*0fa0*/  @!P0 BRA `(.L_x_11) ;  /* 0x0000000000308947 */ /* 0x000fee0003800000 */
[----:B------:R-:W-:Y:S02]  /*0fb0*/  ULDC UR16, c[0x0][0x64c] ;  /* 0x0001930000107ab9 */ /* 0x000fe40000000800 */
        /* <DEDUP_REMOVED lines=8> */
[----:B------:R-:W-:-:S07]  /*1040*/  UIMAD.WIDE.U32.X UR6, UR21, UR7, UR16, UP1 ;  /* 0x00000007150672a5 */ /* 0x000fce00088e0410 */
[----:B------:R-:W-:Y:S01]  /*1050*/  UMOV UR12, UR6 ;  /* 0x00000006000c7c82 */ /* 0x000fe20008000000 */
[----:B------:R-:W-:-:S05]  /*1060*/  UMOV UR13, UR7 ;  /* 0x00000007000d7c82 */ /* 0x000fca0008000000 */
.L_x_11:
[----:B------:R-:W-:Y:S01]  /*1070*/  UISETP.NE.AND UP1, UPT, UR48, URZ, UPT ;  /* 0x0000003f3000728c */ /* 0x000fe2000bf25270 */
[----:B------:R-:W-:Y:S01]  /*1080*/  IMAD.MOV.U32 R5, RZ, RZ, 0x1 ;  /* 0x00000001ff057424 */ /* 0x000fe200078e00ff */
[----:B------:R-:W-:Y:S01]  /*1090*/  USHF.R.U64 UR6, UR12, UR24, UR13 ;  /* 0x000000180c067299 */ /* 0x000fe2000800120d */
[----:B------:R-:W-:Y:S01]  /*10a0*/  IMAD.U32 R19, RZ, RZ, UR5 ;  /* 0x00000005ff137e24 */ /* 0x000fe2000f8e00ff */
[----:B------:R-:W-:Y:S02]  /*10b0*/  ULOP3.LUT UR20, UR26, UR20, URZ, 0xc0, !UPT ;  /* 0x000000141a147292 */ /* 0x000fe4000f8ec03f */
[----:B------:R-:W-:Y:S02]  /*10c0*/  UIADD3 UR7, -UR6, URZ, URZ ;  /* 0x0000003f06077290 */ /* 0x000fe4000fffe13f */
[----:B------:R-:W-:Y:S02]  /*10d0*/  UIMAD UR19, UR19, UR6, UR20 ;  /* 0x00000006131372a4 */ /* 0x000fe4000f8e0214 */
[----:B------:R-:W-:-:S02]  /*10e0*/  ULOP3.LUT UR11, UR22, UR11, URZ, 0xc0, !UPT ;  /* 0x0000000b160b7292 */ /* 0x000fc4000f8ec03f */
[----:B------:R-:W-:Y:S02]  /*10f0*/  @UP1 UIMAD UR4, UR28, UR23, UR9 ;  /* 0x000000171c0412a4 */ /* 0x000fe4000f8e0209 */
[----:B------:R-:W-:-:S03]  /*1100*/  UIMAD UR6, UR7, UR25, UR27 ;  /* 0x00000019070672a4 */ /* 0x000fc6000f8e021b */
[----:B------:R-:W-:Y:S01]  /*1110*/  ULDC UR7, c[0x0][0x610] ;  /* 0x0001840000077ab9 */ /* 0x000fe20000000800 */
[----:B------:R-:W-:Y:S02]  /*1120*/  UIMAD UR6, UR6, UR10, UR11 ;  /* 0x0000000a060672a4 */ /* 0x000fe4000f8e020b */
[----:B------:R-:W-:-:S04]  /*1130*/  UIMAD UR4, UR19, UR7, UR4 ;  /* 0x00000007130472a4 */ /* 0x000fc8000f8e0204 */
[----:B------:R-:W-:Y:S02]  /*1140*/  USEL UR7, UR6, UR4, !UP1 ;  /* 0x0000000406077287 */ /* 0x000fe4000c800000 */
[----:B------:R-:W-:-:S04]  /*1150*/  USEL UR4, UR4, UR6, !UP1 ;  /* 0x0000000604047287 */ /* 0x000fc8000c800000 */
[----:B------:R-:W-:Y:S02]  /*1160*/  IMAD.U32 R2, RZ, RZ, UR7 ;  /* 0x00000007ff027e24 */ /* 0x000fe4000f8e00ff */
[----:B------:R-:W-:-:S07]  /*1170*/  IMAD.U32 R18, RZ, RZ, UR4 ;  /* 0x00000004ff127e24 */ /* 0x000fce000f8e00ff */
.L_x_9:
[----:B------:R-:W-:Y:S02]  /*1180*/  ULDC UR4, c[0x0][0x28c] ;  /* 0x0000a30000047ab9 */ /* 0x000fe40000000800 */
[----:B------:R-:W-:-:S04]  /*1190*/  UIADD3 UR4, UR4, 0x1f, URZ ;  /* 0x0000001f04047890 */ /* 0x000fc8000fffe03f */
[----:B------:R-:W-:-:S04]  /*11a0*/  USHF.R.S32.HI UR5, URZ, 0x1f, UR4 ;  /* 0x0000001f3f057899 */ /* 0x000fc80008011404 */
[----:B------:R-:W-:-:S04]  /*11b0*/  ULEA.HI UR5, UR5, UR4, URZ, 0x5 ;  /* 0x0000000405057291 */ /* 0x000fc8000f8f283f */
[----:B------:R-:W-:Y:S01]  /*11c0*/  USHF.R.S32.HI UR42, URZ, 0x5, UR5 ;  /* 0x000000053f2a7899 */ /* 0x000fe20008011405 */
[----:B------:R-:W-:Y:S11]  /*11d0*/  @!P1 BRA `(.L_x_12) ;  /* 0x0000009000d09947 */ /* 0x000ff60003800000 */
[----:B------:R-:W-:-:S06]  /*11e0*/  UISETP.GT.U32.AND UP1, UPT, UR18, 0x1, UPT ;  /* 0x000000011200788c */ /* 0x000fcc000bf24070 */
[----:B------:R-:W-:-:S13]  /*11f0*/  PLOP3.LUT P0, PT, PT, PT, UP1, 0x80, 0x0 ;  /* 0x000000000000781c */ /* 0x000fda0003f0f018 */
[----:B------:R-:W-:Y:S05]  /*1200*/  @P0 EXIT ;  /* 0x000000000000094d */ /* 0x000fea0003800000 */
.L_x_13:
[----:B------:R-:W-:-:S08]  /*1210*/  NOP ;  /* 0x0000000000007918 */ /* 0x000fd00000000000 */
[----:B------:R-:W0:Y:S02]  /*1220*/  USETMAXREG.TRY_ALLOC.CTAPOOL UP1, 0xe8 ;  /* 0x000000e8000079c8 */ /* 0x000e240008020600 */
[----:B0-----:R-:W-:-:S13]  /*1230*/  PLOP3.LUT P0, PT, PT, PT, UP1, 0x80, 0x0 ;  /* 0x000000000000781c */ /* 0x001fda0003f0f018 */
[----:B------:R-:W-:Y:S05]  /*1240*/  @!P0 BRA `(.L_x_13) ;  /* 0xfffffffc00f08947 */ /* 0x000fea000383ffff */
[----:B------:R-:W-:-:S13]  /*1250*/  LOP3.LUT P0, RZ, R5, 0xff, RZ, 0xc0, !PT ;  /* 0x000000ff05ff7812 */ /* 0x000fda000780c0ff */
[----:B------:R-:W-:Y:S05]  /*1260*/  @!P0 EXIT ;  /* 0x000000000000894d */ /* 0x000fea0003800000 */
[----:B------:R-:W0:Y:S01]  /*1270*/  S2UR UR5, SR_CgaCtaId ;  /* 0x00000000000579c3 */ /* 0x000e220000008800 */
[----:B------:R-:W-:Y:S01]  /*1280*/  VIADD R6, R0, 0xffffffff ;  /* 0xffffffff00067836 */ /* 0x000fe20000000000 */
[----:B------:R-:W-:Y:S01]  /*1290*/  SHF.R.S32.HI R4, RZ, 0x1f, R3 ;  /* 0x0000001fff047819 */ /* 0x000fe20000011403 */
[----:B------:R-:W-:Y:S01]  /*12a0*/  UMOV UR43, 0x400 ;  /* 0x00000400002b7882 */ /* 0x000fe20000000000 */
[----:B------:R-:W-:Y:S02]  /*12b0*/  USHF.R.U32.HI UR4, URZ, 0x1, UR42 ;  /* 0x000000013f047899 */ /* 0x000fe4000801162a */
[----:B------:R-:W-:Y:S01]  /*12c0*/  R2UR UR45, R6 ;  /* 0x00000000062d72ca */ /* 0x000fe200000e0000 */
[----:B------:R-:W-:Y:S01]  /*12d0*/  ULOP3.LUT UR44, UR42, 0x1, URZ, 0xc0, !UPT ;  /* 0x000000012a2c7892 */ /* 0x000fe2000f8ec03f */
[CC--:B------:R-:W-:Y:S01]  /*12e0*/  LEA.HI R0, R4.reuse, R3.reuse, RZ, 0x2 ;  /* 0x0000000304007211 */ /* 0x0c0fe200078f10ff */
[----:B------:R-:W-:Y:S01]  /*12f0*/  UISETP.LT.AND UP1, UPT, UR42, 0x1, UPT ;  /* 0x000000012a00788c */ /* 0x000fe2000bf21270 */
[----:B------:R-:W-:Y:S01]  /*1300*/  LEA.HI R4, R4, R3, RZ, 0x5 ;  /* 0x0000000304047211 */ /* 0x000fe200078f28ff */
[----:B------:R-:W-:Y:S01]  /*1310*/  ULOP3.LUT UR4, UR4, 0x1, URZ, 0xc0, !UPT ;  /* 0x0000000104047892 */ /* 0x000fe2000f8ec03f */
[--C-:B------:R-:W-:Y:S01]  /*1320*/  SHF.R.S32.HI R152, RZ, 0x2, R0.reuse ;  /* 0x00000002ff987819 */ /* 0x100fe20000011400 */
[----:B------:R-:W-:Y:S01]  /*1330*/  ULDC UR6, c[0x0][0x284] ;  /* 0x0000a10000067ab9 */ /* 0x000fe20000000800 */
[----:B------:R-:W-:Y:S01]  /*1340*/  SHF.R.S32.HI R5, RZ, 0x1f, R0 ;  /* 0x0000001fff057819 */ /* 0x000fe20000011400 */
[----:B------:R-:W-:Y:S01]  /*1350*/  USEL UR44, UR44, URZ, !UP0 ;  /* 0x0000003f2c2c7287 */ /* 0x000fe2000c000000 */
[----:B------:R-:W-:Y:S01]  /*1360*/  LOP3.LUT R154, R0, 0xfffffffc, RZ, 0xc0, !PT ;  /* 0xfffffffc009a7812 */ /* 0x000fe200078ec0ff */
[----:B------:R-:W-:Y:S01]  /*1370*/  USEL UR46, UR42, 0x1, UP1 ;  /* 0x000000012a2e7887 */ /* 0x000fe20008800000 */
[----:B------:R-:W-:Y:S01]  /*1380*/  LEA.HI R5, R5, R152, RZ, 0x3 ;  /* 0x0000009805057211 */ /* 0x000fe200078f18ff */
[----:B------:R-:W-:Y:S01]  /*1390*/  USHF.L.U32 UR45, UR45, 0x3, URZ ;  /* 0x000000032d2d7899 */ /* 0x000fe2000800063f */
[----:B------:R-:W-:Y:S01]  /*13a0*/  ISETP.NE.AND P0, PT, R6, RZ, PT ;  /* 0x000000ff0600720c */ /* 0x000fe20003f05270 */
[----:B------:R-:W-:Y:S01]  /*13b0*/  UISETP.EQ.U32.AND UP0, UPT, UR4, 0x1, !UP0 ;  /* 0x000000010400788c */ /* 0x000fe2000c702070 */
[----:B------:R-:W-:Y:S01]  /*13c0*/  LOP3.LUT R5, R5, 0xfffffff8, RZ, 0xc0, !PT ;  /* 0xfffffff805057812 */ /* 0x000fe200078ec0ff */
[----:B------:R-:W-:Y:S01]  /*13d0*/  IMAD.IADD R154, R3, 0x1, -R154 ;  /* 0x00000001039a7824 */ /* 0x000fe200078e0a9a */
[----:B0-----:R-:W-:Y:S01]  /*13e0*/  ULEA UR43, UR5, UR43, 0x18 ;  /* 0x0000002b052b7291 */ /* 0x001fe2000f8ec03f */
[----:B------:R-:W-:Y:S01]  /*13f0*/  IMAD.U32 R156, RZ, RZ, UR45 ;  /* 0x0000002dff9c7e24 */ /* 0x000fe2000f8e00ff */
[----:B------:R-:W-:Y:S01]  /*1400*/  SEL R166, RZ, 0x1, P0 ;  /* 0x00000001ffa67807 */ /* 0x000fe20000000000 */
[----:B------:R-:W-:Y:S01]  /*1410*/  IMAD.IADD R152, R152, 0x1, -R5 ;  /* 0x0000000198987824 */ /* 0x000fe200078e0a05 */
[----:B------:R-:W-:Y:S01]  /*1420*/  UIADD3 UR50, UR43, 0x30, URZ ;  /* 0x000000302b327890 */ /* 0x000fe2000fffe03f */
[----:B------:R-:W-:Y:S01]  /*1430*/  SHF.R.S32.HI R5, RZ, 0x5, R4 ;  /* 0x00000005ff057819 */ /* 0x000fe20000011404 */
[----:B------:R-:W-:Y:S01]  /*1440*/  ULOP3.LUT UR49, UR40, 0x1, URZ, 0xfc, !UPT ;  /* 0x0000000128317892 */ /* 0x000fe2000f8efc3f */
[C---:B------:R-:W-:Y:S01]  /*1450*/  LOP3.LUT R158, R156.reuse, 0x8, RZ, 0xc0, !PT ;  /* 0x000000089c9e7812 */ /* 0x040fe200078ec0ff */
[----:B------:R-:W-:Y:S01]  /*1460*/  UIADD3 UR46, -UR46, UR42, URZ ;  /* 0x0000002a2e2e7290 */ /* 0x000fe2000fffe13f */
[--C-:B------:R-:W-:Y:S01]  /*1470*/  SHF.R.S32.HI R153, RZ, 0x1f, R152.reuse ;  /* 0x0000001fff997819 */ /* 0x100fe20000011498 */
[C-C-:B------:R-:W-:Y:S01]  /*1480*/  IMAD R159, R5.reuse, -0x10, -R152.reuse ;  /* 0xfffffff0059f7824 */ /* 0x140fe200078e0a98 */
[----:B------:R-:W-:Y:S01]  /*1490*/  LOP3.LUT R156, R156, 0x8, RZ, 0xc, !PT ;  /* 0x000000089c9c7812 */ /* 0x000fe200078e0cff */
[----:B------:R-:W-:Y:S01]  /*14a0*/  IMAD.U32 R155, RZ, RZ, UR50 ;  /* 0x00000032ff9b7e24 */ /* 0x000fe2000f8e00ff */
[----:B------:R-:W-:Y:S01]  /*14b0*/  LOP3.LUT R158, R158, 0x18, RZ, 0x3c, !PT ;  /* 0x000000189e9e7812 */ /* 0x000fe200078e3cff */
[----:B------:R-:W-:Y:S01]  /*14c0*/  IMAD.WIDE R152, R5, 0x10, R152 ;  /* 0x0000001005987825 */ /* 0x000fe200078e0298 */
[----:B------:R-:W-:-:S03]  /*14d0*/  USEL UR47, URZ, 0x1, !UP0 ;  /* 0x000000013f2f7887 */ /* 0x000fc6000c000000 */
[----:B------:R-:W-:Y:S02]  /*14e0*/  VIADD R157, R155, UR45 ;  /* 0x0000002d9b9d7c36 */ /* 0x000fe40008000000 */
[----:B------:R-:W-:-:S07]  /*14f0*/  VIADD R159, R159, UR6 ;  /* 0x000000069f9f7c36 */ /* 0x000fce0008000000 */
.L_x_289:
[----:B------:R-:W-:Y:S01]  /*1500*/  SHF.L.U32 R0, R166, 0x1f, RZ ;  /* 0x0000001fa6007819 */ /* 0x000fe200000006ff */
[----:B------:R-:W-:Y:S02]  /*1510*/  ULDC UR4, c[0x0][0x28c] ;  /* 0x0000a30000047ab9 */ /* 0x000fe40000000800 */
[----:B------:R-:W-:Y:S01]  /*1520*/  ISETP.LT.AND P1, PT, RZ, UR4, PT ;  /* 0x00000004ff007c0c */ /* 0x000fe2000bf21270 */
[----:B------:R-:W0:Y:S02]  /*1530*/  SYNCS.PHASECHK.TRANS64.TRYWAIT P0, [R155+UR45], R0 ;  /* 0x000000009b0075a7 */ /* 0x000e24000800016d */
[----:B0-234-:R-:W-:Y:S10]  /*1540*/  @!P0 BRA `(.L_x_14) ;  /* 0x0000009c00a08947 */ /* 0x01dff40003800000 */
.L_x_309:
[----:B------:R-:W-:Y:S05]  /*1550*/  @P1 BRA `(.L_x_15) ;  /* 0x0000000000401947 */ /* 0x000fea0003800000 */
[----:B0-----:R-:W-:Y:S01]  /*1560*/  MOV R0, 0x0 ;  /* 0x0000000000007802 */ /* 0x001fe20000000f00 */
[----:B------:R-:W-:Y:S01]  /*1570*/  ULDC.64 UR4, c[0x4][0x68] ;  /* 0x01001a0000047ab9 */ /* 0x000fe20000000a00 */
[----:B------:R-:W-:Y:S01]  /*1580*/  ULDC.64 UR6, c[0x4][0x8] ;  /* 0x0100020000067ab9 */ /* 0x000fe20000000a00 */
[----:B------:R-:W-:Y:S01]  /*1590*/  IMAD.U32 R4, RZ, RZ, UR4 ;  /* 0x00000004ff047e24 */ /* 0x000fe2000f8e00ff */
[----:B------:R0:W1:Y:S01]  /*15a0*/  LDC.64 R14, c[0x4][R0] ;  /* 0x01000000000e7b82 */ /* 0x0000620000000a00 */
[----:B------:R-:W-:Y:S01]  /*15b0*/  IMAD.U32 R5, RZ, RZ, UR5 ;  /* 0x00000005ff057e24 */ /* 0x000fe2000f8e00ff */
[----:B------:R-:W-:Y:S01]  /*15c0*/  ULDC.64 UR4, c[0x4][0x70] ;  /* 0x01001c0000047ab9 */ /* 0x000fe20000000a00 */
[----:B------:R-:W-:Y:S02]  /*15d0*/  IMAD.U32 R10, RZ, RZ, UR6 ;  /* 0x00000006ff0a7e24 */ /* 0x000fe4000f8e00ff */
[----:B------:R-:W-:Y:S02]  /*15e0*/  IMAD.U32 R6, RZ, RZ, UR4 ;  /* 0x00000004ff067e24 */ /* 0x000fe4000f8e00ff */
[----:B------:R-:W-:-:S02]  /*15f0*/  IMAD.U32 R7, RZ, RZ, UR5 ;  /* 0x00000005ff077e24 */ /* 0x000fc4000f8e00ff */
[----:B------:R-:W-:Y:S02]  /*1600*/  IMAD.U32 R11, RZ, RZ, UR7 ;  /* 0x00000007ff0b7e24 */ /* 0x000fe4000f8e00ff */
[----:B------:R-:W-:Y:S02]  /*1610*/  IMAD.MOV.U32 R8, RZ, RZ, 0x1e1 ;  /* 0x000001e1ff087424 */ /* 0x000fe400078e00ff */
[----:B------:R-:W-:Y:S02]  /*1620*/  IMAD.MOV.U32 R12, RZ, RZ, 0x1 ;  /* 0x00000001ff0c7424 */ /* 0x000fe400078e00ff */
[----:B0-----:R-:W-:-:S07]  /*1630*/  IMAD.MOV.U32 R13, RZ, RZ, RZ ;  /* 0x000000ffff0d7224 */ /* 0x001fce00078e00ff */
[----:B------:R-:W-:-:S07]  /*1640*/  LEPC R20, `(.L_x_15) ;  /* 0x000000001014794e */ /* 0x000fce0000000000 */
[----:B-1---5:R-:W-:Y:S05]  /*1650*/  CALL.ABS.NOINC R14 ;  /* 0x000000000e007343 */ /* 0x022fea0003c00000 */
.L_x_15:
[----:B0-----:R-:W-:-:S05]  /*1660*/  IMAD.U32 R0, RZ, RZ, UR49 ;  /* 0x00000031ff007e24 */ /* 0x001fca000f8e00ff */
[----:B------:R-:W-:-:S13]  /*1670*/  ISETP.NE.AND P0, PT, R0, 0x3, PT ;  /* 0x000000030000780c */ /* 0x000fda0003f05270 */
[----:B------:R-:W-:Y:S05]  /*1680*/  @!P0 BRA `(.L_x_16) ;  /* 0x0000000000048947 */ /* 0x000fea0003800000 */
[----:B------:R-:W-:Y:S01]  /*1690*/  BPT.TRAP 0x1 ;  /* 0x000000040000795c */ /* 0x000fe20000300000 */
.L_x_16:
[----:B------:R-:W-:Y:S02]  /*16a0*/  IMAD.U32 R3, RZ, RZ, UR44 ;  /* 0x0000002cff037e24 */ /* 0x000fe4000f8e00ff */
[----:B------:R-:W-:-:S03]  /*16b0*/  IMAD.U32 R0, RZ, RZ, UR47 ;  /* 0x0000002fff007e24 */ /* 0x000fc6000f8e00ff */
[----:B------:R-:W-:Y:S02]  /*16c0*/  LEA R3, R3, UR43, 0x3 ;  /* 0x0000002b03037c11 */ /* 0x000fe4000f8e18ff */
[----:B------:R-:W-:-:S04]  /*16d0*/  SHF.L.U32 R0, R0, 0x1f, RZ ;  /* 0x0000001f00007819 */ /* 0x000fc800000006ff */
[----:B------:R0:W1:Y:S01]  /*16e0*/  SYNCS.PHASECHK.TRANS64.TRYWAIT P1, [R3+URZ], R0 ;  /* 0x00000000030075a7 */ /* 0x000062000802017f */
[----:B------:R-:W-:Y:S05]  /*16f0*/  @!P0 BRA `(.L_x_17) ;  /* 0x0000000000048947 */ /* 0x000fea0003800000 */
[----:B------:R-:W-:Y:S01]  /*1700*/  BPT.TRAP 0x1 ;  /* 0x000000040000795c */ /* 0x000fe20000300000 */
.L_x_17:
[----:B------:R-:W-:-:S05]  /*1710*/  IMAD.U32 R4, RZ, RZ, UR46 ;  /* 0x0000002eff047e24 */ /* 0x000fca000f8e00ff */
[----:B------:R-:W-:Y:S01]  /*1720*/  ISETP.GE.AND P2, PT, R4, 0x1, PT ;  /* 0x000000010400780c */ /* 0x000fe20003f46270 */
[----:B-1----:R-:W-:-:S12]  /*1730*/  @P1 BRA `(.L_x_18) ;  /* 0x0000000000081947 */ /* 0x002fd80003800000 */
[----:B------:R-:W1:Y:S02]  /*1740*/  SYNCS.PHASECHK.TRANS64.TRYWAIT P1, [R3+URZ], R0 ;  /* 0x00000000030075a7 */ /* 0x000e64000802017f */
[----:B-1----:R-:W-:Y:S05]  /*1750*/  @!P1 BRA `(.L_x_19) ;  /* 0x0000009c00309947 */ /* 0x002fea0003800000 */
.L_x_18:
[----:B------:R-:W-:Y:S05]  /*1760*/  WARPSYNC.ALL ;  /* 0x0000000000007948 */ /* 0x000fea0003800000 */
[----:B------:R-:W-:Y:S01]  /*1770*/  UIADD3 UR4, UR43, 0x100, URZ ;  /* 0x000001002b047890 */ /* 0x000fe2000fffe03f */
[----:B------:R-:W-:Y:S01]  /*1780*/  WARPGROUP.ARRIVE ;  /* 0x00000000000079c5 */ /* 0x000fe20000000000 */
[----:B------:R-:W-:Y:S02]  /*1790*/  UIADD3 UR5, UR43, 0x4100, URZ ;  /* 0x000041002b057890 */ /* 0x000fe4000fffe03f */
[----:B------:R-:W-:Y:S02]  /*17a0*/  USHF.R.U32.HI UR4, URZ, 0x4, UR4 ;  /* 0x000000043f047899 */ /* 0x000fe40008011604 */
[----:B------:R-:W-:-:S02]  /*17b0*/  USHF.R.U32.HI UR5, URZ, 0x4, UR5 ;  /* 0x000000043f057899 */ /* 0x000fc40008011605 */
[----:B------:R-:W-:Y:S02]  /*17c0*/  ULOP3.LUT UR4, UR4, 0x3fff, URZ, 0xc0, !UPT ;  /* 0x00003fff04047892 */ /* 0x000fe4000f8ec03f */
[----:B------:R-:W-:Y:S02]  /*17d0*/  ULOP3.LUT UR5, UR5, 0x3fff, URZ, 0xc0, !UPT ;  /* 0x00003fff05057892 */ /* 0x000fe4000f8ec03f */
[----:B------:R-:W-:Y:S02]  /*17e0*/  ULOP3.LUT UR8, UR4, 0x10000, URZ, 0xfc, !UPT ;  /* 0x0001000004087892 */ /* 0x000fe4000f8efc3f */
[----:B------:R-:W-:Y:S02]  /*17f0*/  ULOP3.LUT UR9, UR5, 0x10000, URZ, 0xfc, !UPT ;  /* 0x0001000005097892 */ /* 0x000fe4000f8efc3f */
[----:B------:R-:W-:Y:S02]  /*1800*/  ULEA UR10, UR44, UR8, 0x9 ;  /* 0x000000082c0a7291 */ /* 0x000fe4000f8e483f */
[----:B------:R-:W-:Y:S01]  /*1810*/  ULEA UR11, UR44, UR9, 0xb ;  /* 0x000000092c0b7291 */ /* 0x000fe2000f8e583f */
[----:B------:R-:W-:Y:S01]  /*1820*/  UMOV UR5, 0x40000040 ;  /* 0x4000004000057882 */ /* 0x000fe20000000000 */
[----:B------:R-:W-:-:S03]  /*1830*/  UMOV UR7, 0x40000040 ;  /* 0x4000004000077882 */ /* 0x000fc60000000000 */
[----:B------:R-:W-:Y:S02]  /*1840*/  UMOV UR4, UR10 ;  /* 0x0000000a00047c82 */ /* 0x000fe40008000000 */
[----:B------:R-:W-:Y:S02]  /*1850*/  UMOV UR6, UR11 ;  /* 0x0000000b00067c82 */ /* 0x000fe40008000000 */
[----:B------:R-:W-:Y:S01]  /*1860*/  HGMMA.64x256x8.F32.TF32 R24, gdesc[UR4], RZ, !UPT, gsb0 ;  /* 0x07e00000041879f0 */ /* 0x000fe2000c0028ff */
[----:B------:R-:W-:Y:S02]  /*1870*/  UIADD3 UR4, UR10, 0x2, URZ ;  /* 0x000000020a047890 */ /* 0x000fe4000fffe03f */
[----:B------:R-:W-:Y:S01]  /*1880*/  UIADD3 UR6, UR11, 0x2, URZ ;  /* 0x000000020b067890 */ /* 0x000fe2000fffe03f */
[----:B------:R-:W-:Y:S01]  /*1890*/  UMOV UR5, 0x40000040 ;  /* 0x4000004000057882 */ /* 0x000fe20000000000 */
[----:B------:R-:W-:Y:S01]  /*18a0*/  UMOV UR7, 0x40000040 ;  /* 0x4000004000077882 */ /* 0x000fe20000000000 */
[----:B------:R-:W-:-:S02]  /*18b0*/  WARPGROUP.DEPBAR.LE gsb0, 0x0 ;  /* 0x00008000000079c5 */ /* 0x000fc40000010000 */
[----:B------:R-:W-:-:S15]  /*18c0*/  WARPGROUP.ARRIVE ;  /* 0x00000000000079c5 */ /* 0x000fde0000000000 */
[----:B------:R-:W-:-:S05]  /*18d0*/  NOP ;  /* 0x0000000000007918 */ /* 0x000fca0000000000 */
[----:B------:R-:W-:Y:S01]  /*18e0*/  HGMMA.64x256x8.F32.TF32 R24, gdesc[UR4], R24, gsb0 ;  /* 0x07e00000041879f0 */ /* 0x000fe20008002818 */
[----:B------:R-:W-:Y:S02]  /*18f0*/  UIADD3 UR4, UR10, 0x4, URZ ;  /* 0x000000040a047890 */ /* 0x000fe4000fffe03f */
[----:B------:R-:W-:Y:S01]  /*1900*/  UIADD3 UR6, UR11, 0x4, URZ ;  /* 0x000000040b067890 */ /* 0x000fe2000fffe03f */
[----:B------:R-:W-:Y:S01]  /*1910*/  UMOV UR5, 0x40000040 ;  /* 0x4000004000057882 */ /* 0x000fe20000000000 */
[----:B------:R-:W-:Y:S01]  /*1920*/  UMOV UR7, 0x40000040 ;  /* 0x4000004000077882 */ /* 0x000fe20000000000 */
[----:B------:R-:W-:Y:S02]  /*1930*/  WARPGROUP.DEPBAR.LE gsb0, 0x0 ;  /* 0x00008000000079c5 */ /* 0x000fe40000010000 */
        /* <DEDUP_REMOVED lines=10> */
[----:B------:R-:W-:Y:S03]  /*19e0*/  HGMMA.64x256x8.F32.TF32 R24, gdesc[UR4], R24, gsb0 ;  /* 0x07e00000041879f0 */ /* 0x000fe60008002818 */
[----:B------:R-:W-:Y:S02]  /*19f0*/  WARPGROUP.DEPBAR.LE gsb0, 0x0 ;  /* 0x00008000000079c5 */ /* 0x000fe40000010000 */
[----:B------:R-:W-:Y:S05]  /*1a00*/  @!P2 BRA `(.L_x_20) ;  /* 0x000000040020a947 */ /* 0x000fea0003800000 */
[----:B------:R-:W-:Y:S01]  /*1a10*/  UIADD3 UR4, UR44, 0x1, URZ ;  /* 0x000000012c047890 */ /* 0x000fe2000fffe03f */
[----:B01----:R-:W-:Y:S01]  /*1a20*/  IMAD.U32 R0, RZ, RZ, UR46 ;  /* 0x0000002eff007e24 */ /* 0x003fe2000f8e00ff */
[----:B------:R-:W-:Y:S02]  /*1a30*/  UMOV UR11, UR44 ;  /* 0x0000002c000b7c82 */ /* 0x000fe40008000000 */
[----:B------:R-:W-:-:S04]  /*1a40*/  UISETP.NE.AND UP0, UPT, UR4, 0x2, UPT ;  /* 0x000000020400788c */ /* 0x000fc8000bf05270 */
[----:B------:R-:W-:Y:S02]  /*1a50*/  USEL UR5, URZ, 0x1, UP0 ;  /* 0x000000013f057887 */ /* 0x000fe40008000000 */
[----:B------:R-:W-:Y:S02]  /*1a60*/  USEL UR10, UR4, URZ, UP0 ;  /* 0x0000003f040a7287 */ /* 0x000fe40008000000 */
[----:B------:R-:W-:-:S06]  /*1a70*/  ULOP3.LUT UR5, UR47, UR5, URZ, 0x3c, !UPT ;  /* 0x000000052f057292 */ /* 0x000fcc000f8e3c3f */
[----:B------:R-:W-:-:S07]  /*1a80*/  IMAD.U32 R5, RZ, RZ, UR5 ;  /* 0x00000005ff057e24 */ /* 0x000fce000f8e00ff */
.L_x_27:
[----:B01----:R-:W-:Y:S05]  /*1a90*/  @!P0 BRA `(.L_x_21) ;  /* 0x0000000000048947 */ /* 0x003fea0003800000 */
[----:B------:R-:W-:Y:S01]  /*1aa0*/  BPT.TRAP 0x1 ;  /* 0x000000040000795c */ /* 0x000fe20000300000 */
.L_x_21:
[----:B------:R-:W-:Y:S01]  /*1ab0*/  ULEA UR4, UR10, UR43, 0x3 ;  /* 0x0000002b0a047291 */ /* 0x000fe2000f8e183f */
[----:B------:R-:W-:-:S08]  /*1ac0*/  SHF.L.U32 R3, R5, 0x1f, RZ ;  /* 0x0000001f05037819 */ /* 0x000fd000000006ff */
[----:B------:R0:W1:Y:S01]  /*1ad0*/  SYNCS.PHASECHK.TRANS64.TRYWAIT P1, [UR4], R3 ;  /* 0x00000003ff0075a7 */ /* 0x0000620008020144 */
[----:B------:R-:W-:Y:S05]  /*1ae0*/  @!P0 BRA `(.L_x_22) ;  /* 0x0000000000048947 */ /* 0x000fea0003800000 */
[----:B------:R-:W-:Y:S01]  /*1af0*/  BPT.TRAP 0x1 ;  /* 0x000000040000795c */ /* 0x000fe20000300000 */
.L_x_22:
[----:B-1----:R-:W-:Y:S05]  /*1b00*/  @P1 BRA `(.L_x_23) ;  /* 0x0000000000081947 */ /* 0x002fea0003800000 */
[----:B------:R-:W1:Y:S02]  /*1b10*/  SYNCS.PHASECHK.TRANS64.TRYWAIT P1, [UR4], R3 ;  /* 0x00000003ff0075a7 */ /* 0x000e640008020144 */
[----:B-1----:R-:W-:Y:S05]  /*1b20*/  @!P1 BRA `(.L_x_24) ;  /* 0x0000009800509947 */ /* 0x002fea0003800000 */
.L_x_23:
[----:B------:R-:W-:Y:S01]  /*1b30*/  ULEA UR12, UR10, UR8, 0x9 ;  /* 0x000000080a0c7291 */ /* 0x000fe2000f8e483f */
[----:B------:R-:W-:Y:S01]  /*1b40*/  WARPGROUP.ARRIVE ;  /* 0x00000000000079c5 */ /* 0x000fe20000000000 */
[----:B------:R-:W-:Y:S01]  /*1b50*/  ULEA UR13, UR10, UR9, 0xb ;  /* 0x000000090a0d7291 */ /* 0x000fe2000f8e583f */
[----:B------:R-:W-:Y:S01]  /*1b60*/  UMOV UR5, 0x40000040 ;  /* 0x4000004000057882 */ /* 0x000fe20000000000 */
[----:B------:R-:W-:-:S03]  /*1b70*/  UMOV UR7, 0x40000040 ;  /* 0x4000004000077882 */ /* 0x000fc60000000000 */
[----:B------:R-:W-:Y:S02]  /*1b80*/  UMOV UR4, UR12 ;  /* 0x0000000c00047c82 */ /* 0x000fe40008000000 */
[----:B------:R-:W-:Y:S02]  /*1b90*/  UMOV UR6, UR13 ;  /* 0x0000000d00067c82 */ /* 0x000fe40008000000 */
[----:B------:R-:W-:Y:S01]  /*1ba0*/  HGMMA.64x256x8.F32.TF32 R24, gdesc[UR4], R24, gsb0 ;  /* 0x07e00000041879f0 */ /* 0x000fe20008002818 */
        /* <DEDUP_REMOVED lines=26> */
[----:B------:R-:W-:Y:S01]  /*1d50*/  BPT.TRAP 0x1 ;  /* 0x000000040000795c */ /* 0x000fe20000300000 */
.L_x_25:
[----:B------:R-:W-:Y:S02]  /*1d60*/  UISETP.GT.U32.AND UP0, UPT, UR40, 0x1, UPT ;  /* 0x000000012800788c */ /* 0x000fe4000bf04070 */
[----:B------:R-:W-:-:S04]  /*1d70*/  ULEA UR4, UR11, UR43, 0x3 ;  /* 0x0000002b0b047291 */ /* 0x000fc8000f8e183f */
[----:B------:R-:W-:Y:S01]  /*1d80*/  UIADD3 UR4, UR4, 0x10, URZ ;  /* 0x0000001004047890 */ /* 0x000fe2000fffe03f */
[----:B------:R-:W-:-:S03]  /*1d90*/  PLOP3.LUT P1, PT, PT, PT, UP0, 0x80, 0x0 ;  /* 0x000000000000781c */ /* 0x000fc60003f2f008 */
[----:B------:R-:W-:-:S09]  /*1da0*/  UPRMT UR4, URZ, 0x654, UR4 ;  /* 0x000006543f047896 */ /* 0x000fd20008000004 */
[----:B------:R-:W-:Y:S01]  /*1db0*/  SYNCS.ARRIVE.TRANS64.RED.A1T0 RZ, [UR4], RZ ;  /* 0x000000ffffff79a7 */ /* 0x000fe20008100404 */
[----:B------:R-:W-:Y:S05]  /*1dc0*/  @P1 BRA `(.L_x_26) ;  /* 0x0000000000041947 */ /* 0x000fea0003800000 */
[----:B------:R-:W-:Y:S01]  /*1dd0*/  BPT.TRAP 0x1 ;  /* 0x000000040000795c */ /* 0x000fe20000300000 */
.L_x_26:
[----:B------:R-:W-:Y:S01]  /*1de0*/  UIADD3 UR10, UR10, 0x1, URZ ;  /* 0x000000010a0a7890 */ /* 0x000fe2000fffe03f */
[C---:B------:R-:W-:Y:S01]  /*1df0*/  ISETP.GT.AND P1, PT, R0.reuse, 0x1, PT ;  /* 0x000000010000780c */ /* 0x040fe20003f24270 */
[----:B------:R-:W-:Y:S01]  /*1e00*/  UIADD3 UR11, UR11, 0x1, URZ ;  /* 0x000000010b0b7890 */ /* 0x000fe2000fffe03f */
[----:B------:R-:W-:Y:S01]  /*1e10*/  VIADD R0, R0, 0xffffffff ;  /* 0xffffffff00007836 */ /* 0x000fe20000000000 */
[----:B------:R-:W-:Y:S02]  /*1e20*/  UISETP.NE.AND UP0, UPT, UR10, 0x2, UPT ;  /* 0x000000020a00788c */ /* 0x000fe4000bf05270 */
[----:B------:R-:W-:Y:S02]  /*1e30*/  UISETP.NE.AND UP1, UPT, UR11, 0x2, UPT ;  /* 0x000000020b00788c */ /* 0x000fe4000bf25270 */
[----:B------:R-:W-:Y:S02]  /*1e40*/  USEL UR4, URZ, 0x1, UP0 ;  /* 0x000000013f047887 */ /* 0x000fe40008000000 */
[----:B------:R-:W-:-:S02]  /*1e50*/  USEL UR10, UR10, URZ, UP0 ;  /* 0x0000003f0a0a7287 */ /* 0x000fc40008000000 */
[----:B------:R-:W-:Y:S02]  /*1e60*/  USEL UR11, UR11, URZ, UP1 ;  /* 0x0000003f0b0b7287 */ /* 0x000fe40008800000 */
[----:B------:R-:W-:Y:S01]  /*1e70*/  LOP3.LUT R5, R5, UR4, RZ, 0x3c, !PT ;  /* 0x0000000405057c12 */ /* 0x000fe2000f8e3cff */
[----:B------:R-:W-:Y:S09]  /*1e80*/  @P1 BRA `(.L_x_27) ;  /* 0xfffffffc00001947 */ /* 0x000ff2000383ffff */
.L_x_20:
[----:B------:R-:W-:Y:S01]  /*1e90*/  ULDC UR6, c[0x0][0x28c] ;  /* 0x0000a30000067ab9 */ /* 0x000fe20000000800 */
[----:B------:R2:W-:Y:S01]  /*1ea0*/  SYNCS.ARRIVE.TRANS64.A1T0 RZ, [R156+UR50], RZ ;  /* 0x000000ff9cff79a7 */ /* 0x0005e20008100032 */
[----:B------:R-:W-:-:S06]  /*1eb0*/  UISETP.GE.AND UP0, UPT, UR6, 0x1, UPT ;  /* 0x000000010600788c */ /* 0x000fcc000bf06270 */
[----:B------:R-:W-:-:S13]  /*1ec0*/  PLOP3.LUT P1, PT, PT, PT, UP0, 0x80, 0x0 ;  /* 0x000000000000781c */ /* 0x000fda0003f2f008 */
[----:B--2---:R-:W-:Y:S05]  /*1ed0*/  @!P1 BRA `(.L_x_28) ;  /* 0x0000000000309947 */ /* 0x004fea0003800000 */
[----:B------:R-:W-:Y:S05]  /*1ee0*/  @!P0 BRA `(.L_x_29) ;  /* 0x0000000000048947 */ /* 0x000fea0003800000 */
[----:B------:R-:W-:Y:S01]  /*1ef0*/  BPT.TRAP 0x1 ;  /* 0x000000040000795c */ /* 0x000fe20000300000 */
.L_x_29:
[----:B------:R-:W-:Y:S02]  /*1f00*/  UIADD3 UR4, UR46, UR44, URZ ;  /* 0x0000002c2e047290 */ /* 0x000fe4000fffe03f */
[----:B------:R-:W-:Y:S02]  /*1f10*/  UISETP.GT.U32.AND UP0, UPT, UR40, 0x1, UPT ;  /* 0x000000012800788c */ /* 0x000fe4000bf04070 */
[----:B------:R-:W-:-:S04]  /*1f20*/  USHF.L.U32 UR4, UR4, 0x3, URZ ;  /* 0x0000000304047899 */ /* 0x000fc8000800063f */
[----:B------:R-:W-:Y:S01]  /*1f30*/  ULOP3.LUT UR4, UR4, 0x8, URZ, 0xc0, !UPT ;  /* 0x0000000804047892 */ /* 0x000fe2000f8ec03f */
[----:B------:R-:W-:-:S03]  /*1f40*/  PLOP3.LUT P0, PT, PT, PT, UP0, 0x80, 0x0 ;  /* 0x000000000000781c */ /* 0x000fc60003f0f008 */
[----:B------:R-:W-:-:S04]  /*1f50*/  UIADD3 UR4, UR43, 0x10, UR4 ;  /* 0x000000102b047890 */ /* 0x000fc8000fffe004 */
[----:B------:R-:W-:-:S09]  /*1f60*/  UPRMT UR4, URZ, 0x654, UR4 ;  /* 0x000006543f047896 */ /* 0x000fd20008000004 */
[----:B------:R-:W-:Y:S01]  /*1f70*/  SYNCS.ARRIVE.TRANS64.RED.A1T0 RZ, [UR4], RZ ;  /* 0x000000ffffff79a7 */ /* 0x000fe20008100404 */
[----:B------:R-:W-:Y:S05]  /*1f80*/  @P0 BRA `(.L_x_28) ;  /* 0x0000000000040947 */ /* 0x000fea0003800000 */
[----:B------:R-:W-:Y:S01]  /*1f90*/  BPT.TRAP 0x1 ;  /* 0x000000040000795c */ /* 0x000fe20000300000 */
.L_x_28:
[----:B01----:R-:W-:Y:S01]  /*1fa0*/  SHF.L.U32 R0, R166, 0x1f, RZ ;  /* 0x0000001fa6007819 */ /* 0x003fe200000006ff */
[----:B------:R-:W-:Y:S01]  /*1fb0*/  ULEA UR7, UR42, UR44, 0x1 ;  /* 0x0000002c2a077291 */ /* 0x000fe2000f8e083f */
[----:B------:R-:W0:Y:S01]  /*1fc0*/  LDC R7, c[0x0][0x288] ;  /* 0x0000a200ff077b82 */ /* 0x000e220000000800 */
[----:B------:R-:W-:Y:S01]  /*1fd0*/  UIADD3 UR4, UR6, 0x3e, URZ ;  /* 0x0000003e06047890 */ /* 0x000fe2000fffe03f */
[----:B------:R-:W-:Y:S01]  /*1fe0*/  IMAD.SHL.U32 R12, R154, 0x2, RZ ;  /* 0x000000029a0c7824 */ /* 0x000fe200078e00ff */
[----:B------:R-:W-:Y:S02]  /*1ff0*/  USHF.R.U32.HI UR5, URZ, 0x1, UR7 ;  /* 0x000000013f057899 */ /* 0x000fe40008011607 */
[----:B------:R-:W-:Y:S02]  /*2000*/  UISETP.GT.U32.AND UP0, UPT, UR7, 0x1, UPT ;  /* 0x000000010700788c */ /* 0x000fe4000bf04070 */
[----:B------:R-:W-:Y:S01]  /*2010*/  ULOP3.LUT UR5, UR5, 0x1, URZ, 0xc0, !UPT ;  /* 0x0000000105057892 */ /* 0x000fe2000f8ec03f */
[----:B------:R-:W1:Y:S01]  /*2020*/  SYNCS.PHASECHK.TRANS64.TRYWAIT P0, [R155+UR45+0x10], R0 ;  /* 0x000010009b0075a7 */ /* 0x000e62000800016d */
[----:B------:R-:W-:Y:S01]  /*2030*/  UISETP.LT.U32.AND UP0, UPT, UR4, 0x3f, UP0 ;  /* 0x0000003f0400788c */ /* 0x000fe20008701070 */
[----:B------:R-:W-:Y:S01]  /*2040*/  SHF.R.S32.HI R13, RZ, 0x1f, R12 ;  /* 0x0000001fff0d7819 */ /* 0x000fe2000001140c */
[----:B------:R-:W-:-:S02]  /*2050*/  UISETP.NE.U32.AND UP1, UPT, UR5, 0x1, UPT ;  /* 0x000000010500788c */ /* 0x000fc4000bf25070 */
[----:B------:R-:W-:Y:S02]  /*2060*/  USEL UR5, URZ, 0x1, !UP0 ;  /* 0x000000013f057887 */ /* 0x000fe4000c000000 */
[----:B------:R-:W-:-:S04]  /*2070*/  UISETP.GT.U32.AND UP1, UPT, UR4, 0x3e, !UP1 ;  /* 0x0000003e0400788c */ /* 0x000fc8000cf24070 */
[----:B------:R-:W-:-:S04]  /*2080*/  USEL UR4, URZ, 0x1, !UP1 ;  /* 0x000000013f047887 */ /* 0x000fc8000c800000 */
[----:B------:R-:W-:Y:S01]  /*2090*/  ULOP3.LUT UR47, UR4, UR47, UR5, 0x96, !UPT ;  /* 0x0000002f042f7292 */ /* 0x000fe2000f8e9605 */
[----:B01----:R-:W-:Y:S11]  /*20a0*/  @!P0 BRA `(.L_x_30) ;  /* 0x0000009400088947 */ /* 0x003ff60003800000 */
.L_x_310:
[----:B------:R-:W-:Y:S01]  /*20b0*/  IMAD.SHL.U32 R6, R18, 0x40, RZ ;  /* 0x0000004012067824 */ /* 0x000fe200078e00ff */
[----:B------:R-:W-:Y:S01]  /*20c0*/  ULDC UR6, c[0x0][0x284] ;  /* 0x0000a10000067ab9 */ /* 0x000fe20000000800 */
[----:B------:R-:W-:Y:S01]  /*20d0*/  IMAD.SHL.U32 R14, R2, 0x100, RZ ;  /* 0x00000100020e7824 */ /* 0x000fe200078e00ff */
[----:B------:R-:W-:Y:S01]  /*20e0*/  SHF.R.S32.HI R161, RZ, 0x1f, R19 ;  /* 0x0000001fffa17819 */ /* 0x000fe20000011413 */
[----:B------:R-:W-:Y:S01]  /*20f0*/  ULDC.64 UR4, c[0x0][0x5d0] ;  /* 0x0001740000047ab9 */ /* 0x000fe20000000a00 */
[----:B------:R-:W-:Y:S01]  /*2100*/  ISETP.GE.AND P0, PT, R6, UR6, PT ;  /* 0x0000000606007c0c */ /* 0x000fe2000bf06270 */
[----:B------:R-:W-:Y:S01]  /*2110*/  IMAD.WIDE.U32 R2, R19, UR4, R12 ;  /* 0x0000000413027c25 */ /* 0x000fe2000f8e000c */
[----:B------:R-:W-:Y:S01]  /*2120*/  SHF.R.S32.HI R15, RZ, 0x1f, R14 ;  /* 0x0000001fff0f7819 */ /* 0x000fe2000001140e */
[----:B------:R-:W-:Y:S01]  /*2130*/  ULOP3.LUT UR44, UR44, 0x1, URZ, 0xc0, !UPT ;  /* 0x000000012c2c7892 */ /* 0x000fe2000f8ec03f */
[C---:B------:R-:W-:Y:S01]  /*2140*/  ISETP.GE.OR P0, PT, R14.reuse, R7, P0 ;  /* 0x000000070e00720c */ /* 0x040fe20000706670 */
[----:B0-----:R-:W-:Y:S01]  /*2150*/  IMAD R0, R161, UR4, RZ ;  /* 0x00000004a1007c24 */ /* 0x001fe2000f8e02ff */
[----:B------:R-:W-:-:S03]  /*2160*/  IADD3 R4, P1, R14, R2, RZ ;  /* 0x000000020e047210 */ /* 0x000fc60007f3e0ff */
[----:B------:R-:W-:-:S05]  /*2170*/  IMAD R5, R19, UR5, R0 ;  /* 0x0000000513057c24 */ /* 0x000fca000f8e0200 */
[----:B------:R-:W-:-:S03]  /*2180*/  IADD3.X R5, R15, R3, R5, P1, !PT ;  /* 0x000000030f057210 */ /* 0x000fc60000ffe405 */
[----:B------:R-:W-:Y:S05]  /*2190*/  @P0 BRA `(.L_x_31) ;  /* 0x0000007c000c0947 */ /* 0x000fea0003800000 */
[----:B------:R-:W0:Y:S01]  /*21a0*/  LDC.64 R10, c[0x0][0x5c8] ;  /* 0x00017200ff0a7b82 */ /* 0x000e220000000a00 */
[----:B-----5:R-:W-:Y:S01]  /*21b0*/  FSETP.NEU.AND P0, PT, R22, RZ, PT ;  /* 0x000000ff1600720b */ /* 0x020fe20003f0d000 */
[----:B------:R-:W-:Y:S01]  /*21c0*/  IMAD R3, R154, -0x2, R7 ;  /* 0xfffffffe9a037824 */ /* 0x000fe200078e0207 */
[----:B------:R-:W-:Y:S01]  /*21d0*/  BSSY B0, `(.L_x_31) ;  /* 0x00007bf000007945 */ /* 0x000fe20003800000 */
[----:B------:R-:W-:-:S04]  /*21e0*/  IMAD.WIDE R168, R18, 0x40, R152 ;  /* 0x0000004012a87825 */ /* 0x000fc800078e0298 */
[----:B------:R-:W-:Y:S02]  /*21f0*/  IMAD.IADD R0, R3, 0x1, -R14 ;  /* 0x0000000103007824 */ /* 0x000fe400078e0a0e */
[----:B------:R-:W-:-:S03]  /*2200*/  IMAD.IADD R2, R159, 0x1, -R6 ;  /* 0x000000019f027824 */ /* 0x000fc600078e0a06 */
[----:B------:R-:W-:-:S04]  /*2210*/  ISETP.GT.AND P2, PT, R0, RZ, PT ;  /* 0x000000ff0000720c */ /* 0x000fc80003f44270 */
[----:B------:R-:W-:Y:S01]  /*2220*/  ISETP.GT.AND P4, PT, R2, RZ, P2 ;  /* 0x000000ff0200720c */ /* 0x000fe20001784270 */
[-C--:B0-----:R-:W-:Y:S02]  /*2230*/  IMAD R3, R169, R10.reuse, RZ ;  /* 0x0000000aa9037224 */ /* 0x081fe400078e02ff */
[----:B------:R-:W-:-:S04]  /*2240*/  IMAD.WIDE.U32 R170, R168, R10, R4 ;  /* 0x0000000aa8aa7225 */ /* 0x000fc800078e0004 */
[----:B------:R-:W-:-:S04]  /*2250*/  IMAD R3, R168, R11, R3 ;  /* 0x0000000ba8037224 */ /* 0x000fc800078e0203 */
[----:B------:R-:W-:Y:S01]  /*2260*/  IMAD.IADD R175, R171, 0x1, R3 ;  /* 0x00000001abaf7824 */ /* 0x000fe200078e0203 */
[----:B------:R-:W-:Y:S06]  /*2270*/  @!P0 BRA `(.L_x_32) ;  /* 0x0000005400988947 */ /* 0x000fec0003800000 */
[----:B------:R-:W0:Y:S01]  /*2280*/  LDC.64 R20, c[0x0][0x5b8] ;  /* 0x00016e00ff147b82 */ /* 0x000e220000000a00 */
[----:B------:R-:W-:-:S07]  /*2290*/  ULDC.64 UR4, c[0x0][0x5c0] ;  /* 0x0001700000047ab9 */ /* 0x000fce0000000a00 */
[----:B------:R-:W1:Y:S08]  /*22a0*/  LDC.64 R172, c[0x0][0x5b0] ;  /* 0x00016c00ffac7b82 */ /* 0x000e700000000a00 */
[----:B------:R-:W2:Y:S01]  /*22b0*/  LDC.64 R8, c[0x0][0x5a8] ;  /* 0x00016a00ff087b82 */ /* 0x000ea20000000a00 */
[-C--:B0-----:R-:W-:Y:S02]  /*22c0*/  IMAD R6, R161, R20.reuse, RZ ;  /* 0x00000014a1067224 */ /* 0x081fe400078e02ff */
[----:B------:R-:W-:-:S04]  /*22d0*/  IMAD.WIDE.U32 R4, R19, R20, R12 ;  /* 0x0000001413047225 */ /* 0x000fc800078e000c */
[----:B------:R-:W-:Y:S01]  /*22e0*/  IMAD R167, R19, R21, R6 ;  /* 0x0000001513a77224 */ /* 0x000fe200078e0206 */
[----:B------:R-:W-:Y:S01]  /*22f0*/  IADD3 R160, P0, R14, R4, RZ ;  /* 0x000000040ea07210 */ /* 0x000fe20007f1e0ff */
[----:B-1----:R-:W-:-:S03]  /*2300*/  IMAD R3, R169, R172, RZ ;  /* 0x000000aca9037224 */ /* 0x002fc600078e02ff */
[----:B------:R-:W-:Y:S01]  /*2310*/  IADD3.X R161, R15, R5, R167, P0, !PT ;  /* 0x000000050fa17210 */ /* 0x000fe200007fe4a7 */
[C---:B------:R-:W-:Y:S02]  /*2320*/  IMAD R169, R168.reuse, R173, R3 ;  /* 0x000000ada8a97224 */ /* 0x040fe400078e0203 */
[----:B------:R-:W-:-:S04]  /*2330*/  IMAD.WIDE.U32 R4, R168, R172, R160 ;  /* 0x000000aca8047225 */ /* 0x000fc800078e00a0 */
[----:B------:R-:W-:Y:S01]  /*2340*/  IMAD.IADD R3, R5, 0x1, R169 ;  /* 0x0000000105037824 */ /* 0x000fe200078e02a9 */
[----:B--2---:R-:W-:-:S04]  /*2350*/  LEA R6, P0, R4, R8, 0x2 ;  /* 0x0000000804067211 */ /* 0x004fc800078010ff */
[----:B------:R-:W-:-:S05]  /*2360*/  LEA.HI.X R7, R4, R9, R3, 0x2, P0 ;  /* 0x0000000904077211 */ /* 0x000fca00000f1403 */
[----:B------:R0:W2:Y:S01]  /*2370*/  @P4 LDG.E.LTC128B R3, desc[UR38][R6.64] ;  /* 0x0000002606034981 */ /* 0x0000a2000c1e1920 */
[----:B------:R-:W-:Y:S01]  /*2380*/  IMAD.WIDE.U32 R4, R168, R172, R14 ;  /* 0x000000aca8047225 */ /* 0x000fe200078e000e */
[C---:B------:R-:W-:Y:S01]  /*2390*/  SHF.L.U64.HI R165, R172.reuse, 0x3, R173 ;  /* 0x00000003aca57819 */ /* 0x040fe200000102ad */
[----:B------:R-:W-:Y:S02]  /*23a0*/  BSSY B1, `(.L_x_33) ;  /* 0x0000014000017945 */ /* 0x000fe40003800000 */
[----:B------:R-:W-:Y:S01]  /*23b0*/  IMAD.SHL.U32 R164, R172, 0x8, RZ ;  /* 0x00000008aca47824 */ /* 0x000fe200078e00ff */
[----:B------:R-:W-:Y:S02]  /*23c0*/  IADD3 R162, P0, R12, R4, RZ ;  /* 0x000000040ca27210 */ /* 0x000fe40007f1e0ff */
[----:B------:R-:W-:Y:S01]  /*23d0*/  LEA R4, P1, R170, UR4, 0x2 ;  /* 0x00000004aa047c11 */ /* 0x000fe2000f8210ff */
[----:B------:R-:W-:Y:S01]  /*23e0*/  IMAD.WIDE.U32 R164, R168, R172, R164 ;  /* 0x000000aca8a47225 */ /* 0x000fe200078e00a4 */
[----:B------:R-:W-:-:S02]  /*23f0*/  IADD3.X R163, R13, R169, R5, P0, !PT ;  /* 0x000000a90da37210 */ /* 0x000fc400007fe405 */
[----:B------:R-:W-:Y:S02]  /*2400*/  LEA.HI.X R5, R170, UR5, R175, 0x2, P1 ;  /* 0x00000005aa057c11 */ /* 0x000fe400088f14af */
[----:B------:R-:W-:Y:S01]  /*2410*/  ISETP.GT.AND P0, PT, R0, 0x1, PT ;  /* 0x000000010000780c */ /* 0x000fe20003f04270 */
[----:B------:R-:W-:-:S03]  /*2420*/  IMAD.WIDE.U32 R162, R19, R20, R162 ;  /* 0x0000001413a27225 */ /* 0x000fc600078e00a2 */
[----:B------:R-:W-:Y:S01]  /*2430*/  ISETP.GT.AND P1, PT, R2, RZ, P0 ;  /* 0x000000ff0200720c */ /* 0x000fe20000724270 */
[----:B0-----:R-:W-:Y:S01]  /*2440*/  IMAD.IADD R7, R167, 0x1, R163 ;  /* 0x00000001a7077824 */ /* 0x001fe200078e02a3 */
[----:B------:R-:W-:-:S04]  /*2450*/  LEA R6, P3, R162, R8, 0x2 ;  /* 0x00000008a2067211 */ /* 0x000fc800078610ff */
[----:B------:R-:W-:Y:S02]  /*2460*/  LEA.HI.X R7, R162, R9, R7, 0x2, P3 ;  /* 0x00000009a2077211 */ /* 0x000fe400018f1407 */
[----:B--2---:R-:W-:-:S05]  /*2470*/  LOP3.LUT R21, R3, 0xffffe000, RZ, 0xc0, !PT ;  /* 0xffffe00003157812 */ /* 0x004fca00078ec0ff */
[----:B------:R-:W-:-:S04]  /*2480*/  FMUL R21, R21, R22 ;  /* 0x0000001615157220 */ /* 0x000fc80000400000 */
[----:B------:R-:W-:-:S05]  /*2490*/  FFMA R21, R24, R23, R21 ;  /* 0x0000001718157223 */ /* 0x000fca0000000015 */
[----:B------:R-:W-:-:S05]  /*24a0*/  F2FP.TF32.F32.PACK_B R21, R21 ;  /* 0x00000015ff15723e */ /* 0x000fca00024050ff */
[----:B------:R0:W-:Y:S01]  /*24b0*/  @P4 STG.E desc[UR38][R4.64], R21 ;  /* 0x0000001504004986 */ /* 0x0001e2000c101926 */
[----:B------:R-:W-:Y:S05]  /*24c0*/  @!P1 BRA `(.L_x_34) ;  /* 0x0000000000049947 */ /* 0x000fea0003800000 */
[----:B------:R1:W5:Y:S02]  /*24d0*/  LDG.E.LTC128B R3, desc[UR38][R6.64+0x4] ;  /* 0x0000042606037981 */ /* 0x000364000c1e1920 */
.L_x_34:
[----:B------:R-:W-:Y:S05]  /*24e0*/  BSYNC B1 ;  /* 0x0000000000017941 */ /* 0x000fea0003800000 */
.L_x_33:
[----:B0----5:R-:W-:Y:S01]  /*24f0*/  LOP3.LUT R21, R3, 0xffffe000, RZ, 0xc0, !PT ;  /* 0xffffe00003157812 */ /* 0x021fe200078ec0ff */
[----:B------:R-:W-:Y:S01]  /*2500*/  IMAD.IADD R169, R169, 0x1, R165 ;  /* 0x00000001a9a97824 */ /* 0x000fe200078e02a5 */
[----:B------:R-:W-:Y:S02]  /*2510*/  IADD3 R160, P3, R160, R164, RZ ;  /* 0x000000a4a0a07210 */ /* 0x000fe40007f7e0ff */
[----:B------:R-:W-:Y:S01]  /*2520*/  ISETP.GT.AND P2, PT, R2, 0x8, P2 ;  /* 0x000000080200780c */ /* 0x000fe20001744270 */
[----:B------:R-:W-:Y:S02]  /*2530*/  FMUL R18, R21, R22 ;  /* 0x0000001615127220 */ /* 0x000fe40000400000 */
[----:B------:R-:W-:Y:S01]  /*2540*/  IMAD.X R161, R169, 0x1, R161, P3 ;  /* 0x00000001a9a17824 */ /* 0x000fe200018e06a1 */
[----:B------:R-:W-:Y:S01]  /*2550*/  LEA R24, P3, R160, R8, 0x2 ;  /* 0x00000008a0187211 */ /* 0x000fe200078610ff */
[----:B------:R-:W-:Y:S01]  /*2560*/  FFMA R163, R25, R23, R18 ;  /* 0x0000001719a37223 */ /* 0x000fe20000000012 */
[----:B------:R-:W-:-:S02]  /*2570*/  IMAD.MOV.U32 R18, RZ, RZ, R3 ;  /* 0x000000ffff127224 */ /* 0x000fc400078e0003 */
[----:B------:R-:W-:Y:S02]  /*2580*/  LEA.HI.X R25, R160, R9, R161, 0x2, P3 ;  /* 0x00000009a0197211 */ /* 0x000fe400018f14a1 */
[----:B------:R-:W-:-:S05]  /*2590*/  F2FP.TF32.F32.PACK_B R163, R163 ;  /* 0x000000a3ffa3723e */ /* 0x000fca00024050ff */
[----:B------:R0:W-:Y:S04]  /*25a0*/  @P1 STG.E desc[UR38][R4.64+0x4], R163 ;  /* 0x000004a304001986 */ /* 0x0001e8000c101926 */
[----:B------:R-:W2:Y:S01]  /*25b0*/  @P2 LDG.E.LTC128B R18, desc[UR38][R24.64] ;  /* 0x0000002618122981 */ /* 0x000ea2000c1e1920 */
[----:B------:R-:W-:Y:S01]  /*25c0*/  IADD3 R12, P1, P3, R12, R164, R14 ;  /* 0x000000a40c0c7210 */ /* 0x000fe20007b3e00e */
[----:B------:R-:W-:Y:S01]  /*25d0*/  BSSY B1, `(.L_x_35) ;  /* 0x0000011000017945 */ /* 0x000fe20003800000 */
[C---:B------:R-:W-:Y:S02]  /*25e0*/  SHF.L.U64.HI R11, R10.reuse, 0x5, R11 ;  /* 0x000000050a0b7819 */ /* 0x040fe4000001020b */
[----:B------:R-:W-:Y:S02]  /*25f0*/  IADD3.X R13, R13, R169, R15, P1, P3 ;  /* 0x000000a90d0d7210 */ /* 0x000fe40000fe640f */
[----:B------:R-:W-:-:S02]  /*2600*/  LEA R10, P1, R10, R4, 0x5 ;  /* 0x000000040a0a7211 */ /* 0x000fc400078228ff */
[----:B------:R-:W-:Y:S01]  /*2610*/  ISETP.GT.AND P0, PT, R2, 0x8, P0 ;  /* 0x000000080200780c */ /* 0x000fe20000704270 */
[----:B------:R-:W-:-:S04]  /*2620*/  IMAD.WIDE.U32 R20, R19, R20, R12 ;  /* 0x0000001413147225 */ /* 0x000fc800078e000c */
[----:B------:R-:W-:Y:S01]  /*2630*/  IMAD.X R11, R11, 0x1, R5, P1 ;  /* 0x000000010b0b7824 */ /* 0x000fe200008e0605 */
[----:B------:R-:W-:Y:S02]  /*2640*/  LEA R8, P3, R20, R8, 0x2 ;  /* 0x0000000814087211 */ /* 0x000fe400078610ff */
[----:B--2---:R-:W-:-:S05]  /*2650*/  LOP3.LUT R3, R18, 0xffffe000, RZ, 0xc0, !PT ;  /* 0xffffe00012037812 */ /* 0x004fca00078ec0ff */
[----:B------:R-:W-:-:S04]  /*2660*/  FMUL R3, R3, R22 ;  /* 0x0000001603037220 */ /* 0x000fc80000400000 */
[----:B------:R-:W-:Y:S01]  /*2670*/  FFMA R13, R26, R23, R3 ;  /* 0x000000171a0d7223 */ /* 0x000fe20000000003 */
[----:B------:R-:W-:-:S04]  /*2680*/  IMAD.IADD R3, R167, 0x1, R21 ;  /* 0x00000001a7037824 */ /* 0x000fc800078e0215 */
[----:B------:R-:W-:Y:S02]  /*2690*/  F2FP.TF32.F32.PACK_B R13, R13 ;  /* 0x0000000dff0d723e */ /* 0x000fe400024050ff */
[----:B------:R-:W-:-:S03]  /*26a0*/  LEA.HI.X R9, R20, R9, R3, 0x2, P3 ;  /* 0x0000000914097211 */ /* 0x000fc600018f1403 */
[----:B------:R0:W-:Y:S01]  /*26b0*/  @P2 STG.E desc[UR38][R10.64], R13 ;  /* 0x0000000d0a002986 */ /* 0x0001e2000c101926 */
[----:B------:R-:W-:Y:S05]  /*26c0*/  @!P0 BRA `(.L_x_36) ;  /* 0x0000000000048947 */ /* 0x000fea0003800000 */
[----:B------:R2:W5:Y:S02]  /*26d0*/  LDG.E.LTC128B R18, desc[UR38][R8.64+0x4] ;  /* 0x0000042608127981 */ /* 0x000564000c1e1920 */
.L_x_36:
[----:B------:R-:W-:Y:S05]  /*26e0*/  BSYNC B1 ;  /* 0x0000000000017941 */ /* 0x000fea0003800000 */
.L_x_35:
[----:B-----5:R-:W-:Y:S01]  /*26f0*/  LOP3.LUT R3, R18, 0xffffe000, RZ, 0xc0, !PT ;  /* 0xffffe00012037812 */ /* 0x020fe200078ec0ff */
[----:B------:R-:W-:Y:S01]  /*2700*/  BSSY B1, `(.L_x_37) ;  /* 0x0000009000017945 */ /* 0x000fe20003800000 */
[----:B------:R-:W-:-:S03]  /*2710*/  ISETP.GT.AND P1, PT, R0, 0x8, PT ;  /* 0x000000080000780c */ /* 0x000fc60003f24270 */
[----:B------:R-:W-:Y:S01]  /*2720*/  FMUL R12, R3, R22 ;  /* 0x00000016030c7220 */ /* 0x000fe20000400000 */
[----:B------:R-:W-:-:S03]  /*2730*/  ISETP.GT.AND P2, PT, R2, RZ, P1 ;  /* 0x000000ff0200720c */ /* 0x000fc60000f44270 */
[----:B------:R-:W-:-:S05]  /*2740*/  FFMA R27, R27, R23, R12 ;  /* 0x000000171b1b7223 */ /* 0x000fca000000000c */
[----:B------:R-:W-:-:S05]  /*2750*/  F2FP.TF32.F32.PACK_B R27, R27 ;  /* 0x0000001bff1b723e */ /* 0x000fca00024050ff */
[----:B------:R3:W-:Y:S01]  /*2760*/  @P0 STG.E desc[UR38][R10.64+0x4], R27 ;  /* 0x0000041b0a000986 */ /* 0x0007e2000c101926 */
[----:B------:R-:W-:Y:S05]  /*2770*/  @!P2 BRA `(.L_x_38) ;  /* 0x000000000004a947 */ /* 0x000fea0003800000 */
[----:B------:R4:W5:Y:S02]  /*2780*/  LDG.E.LTC128B R18, desc[UR38][R6.64+0x20] ;  /* 0x0000202606127981 */ /* 0x000964000c1e1920 */
.L_x_38:
[----:B------:R-:W-:Y:S05]  /*2790*/  BSYNC B1 ;  /* 0x0000000000017941 */ /* 0x000fea0003800000 */
.L_x_37:
        /* <DEDUP_REMOVED lines=10> */
.L_x_40:
[----:B------:R-:W-:Y:S05]  /*2840*/  BSYNC B1 ;  /* 0x0000000000017941 */ /* 0x000fea0003800000 */
.L_x_39:
[----:B0----5:R-:W-:Y:S01]  /*2850*/  LOP3.LUT R3, R18, 0xffffe000, RZ, 0xc0, !PT ;  /* 0xffffe00012037812 */ /* 0x021fe200078ec0ff */
[----:B------:R-:W-:Y:S01]  /*2860*/  BSSY B1, `(.L_x_41) ;  /* 0x0000008000017945 */ /* 0x000fe20003800000 */
[----:B------:R-:W-:-:S03]  /*2870*/  ISETP.GT.AND P1, PT, R2, 0x8, P1 ;  /* 0x000000080200780c */ /* 0x000fc60000f24270 */
[----:B------:R-:W-:-:S04]  /*2880*/  FMUL R12, R3, R22 ;  /* 0x00000016030c7220 */ /* 0x000fc80000400000 */
[----:B------:R-:W-:-:S05]  /*2890*/  FFMA R29, R29, R23, R12 ;  /* 0x000000171d1d7223 */ /* 0x000fca000000000c */
[----:B------:R-:W-:-:S05]  /*28a0*/  F2FP.TF32.F32.PACK_B R29, R29 ;  /* 0x0000001dff1d723e */ /* 0x000fca00024050ff */
[----:B------:R0:W-:Y:S01]  /*28b0*/  @P3 STG.E desc[UR38][R4.64+0x24], R29 ;  /* 0x0000241d04003986 */ /* 0x0001e2000c101926 */
[----:B------:R-:W-:Y:S05]  /*28c0*/  @!P1 BRA `(.L_x_42) ;  /* 0x0000000000049947 */ /* 0x000fea0003800000 */
[----:B------:R0:W5:Y:S02]  /*28d0*/  LDG.E.LTC128B R18, desc[UR38][R8.64+0x20] ;  /* 0x0000202608127981 */ /* 0x000164000c1e1920 */
.L_x_42:
[----:B------:R-:W-:Y:S05]  /*28e0*/  BSYNC B1 ;  /* 0x0000000000017941 */ /* 0x000fea0003800000 */
.L_x_41:
[----:B-----5:R-:W-:Y:S01]  /*28f0*/  LOP3.LUT R3, R18, 0xffffe000, RZ, 0xc0, !PT ;  /* 0xffffe00012037812 */ /* 0x020fe200078ec0ff */
        /* <DEDUP_REMOVED lines=8> */
.L_x_44:
[----:B------:R-:W-:Y:S05]  /*2980*/  BSYNC B1 ;  /* 0x0000000000017941 */ /* 0x000fea0003800000 */
.L_x_43:
[----:B0----5:R-:W-:Y:S01]  /*2990*/  LOP3.LUT R3, R18, 0xffffe000, RZ, 0xc0, !PT ;  /* 0xffffe00012037812 */ /* 0x021fe200078ec0ff */
        /* <DEDUP_REMOVED lines=9> */
.L_x_46:
[----:B------:R-:W-:Y:S05]  /*2a30*/  BSYNC B1 ;  /* 0x0000000000017941 */ /* 0x000fea0003800000 */
.L_x_45:
        /* <DEDUP_REMOVED lines=10> */
.L_x_48:
[----:B------:R-:W-:Y:S05]  /*2ae0*/  BSYNC B1 ;  /* 0x0000000000017941 */ /* 0x000fea0003800000 */
.L_x_47:
        /* <DEDUP_REMOVED lines=9> */
.L_x_50:
[----:B------:R-:W-:Y:S05]  /*2b80*/  BSYNC B1 ;  /* 0x0000000000017941 */ /* 0x000fea0003800000 */
.L_x_49:
        /* <DEDUP_REMOVED lines=9> */
.L_x_52:
[----:B------:R-:W-:Y:S05]  /*2c20*/  BSYNC B1 ;  /* 0x0000000000017941 */ /* 0x000fea0003800000 */
.L_x_51:
        /* <DEDUP_REMOVED lines=10> */
.L_x_54:
[----:B------:R-:W-:Y:S05]  /*2cd0*/  BSYNC B1 ;  /* 0x0000000000017941 */ /* 0x000fea0003800000 */
.L_x_53:
        /* <DEDUP_REMOVED lines=10> */
.L_x_56:
[----:B------:R-:W-:Y:S05]  /*2d80*/  BSYNC B1 ;  /* 0x0000000000017941 */ /* 0x000fea0003800000 */
.L_x_55:
        /* <DEDUP_REMOVED lines=9> */
.L_x_58:
[----:B------:R-:W-:Y:S05]  /*2e20*/  BSYNC B1 ;  /* 0x0000000000017941 */ /* 0x000fea0003800000 */
.L_x_57:
        /* <DEDUP_REMOVED lines=9> */
.L_x_60:
[----:B------:R-:W-:Y:S05]  /*2ec0*/  BSYNC B1 ;  /* 0x0000000000017941 */ /* 0x000fea0003800000 */
.L_x_59:
        /* <DEDUP_REMOVED lines=10> */
.L_x_62:
[----:B------:R-:W-:Y:S05]  /*2f70*/  BSYNC B1 ;  /* 0x0000000000017941 */ /* 0x000fea0003800000 */
.L_x_61:
        /* <DEDUP_REMOVED lines=10> */
.L_x_64:
[----:B------:R-:W-:Y:S05]  /*3020*/  BSYNC B1 ;  /* 0x0000000000017941 */ /* 0x000fea0003800000 */
.L_x_63:
        /* <DEDUP_REMOVED lines=9> */
.L_x_66:
[----:B------:R-:W-:Y:S05]  /*30c0*/  BSYNC B1 ;  /* 0x0000000000017941 */ /* 0x000fea0003800000 */
.L_x_65:
        /* <DEDUP_REMOVED lines=9> */
.L_x_68:
[----:B------:R-:W-:Y:S05]  /*3160*/  BSYNC B1 ;  /* 0x0000000000017941 */ /* 0x000fea0003800000 */
.L_x_67:
        /* <DEDUP_REMOVED lines=10> */
.L_x_70:
[----:B------:R-:W-:Y:S05]  /*3210*/  BSYNC B1 ;  /* 0x0000000000017941 */ /* 0x000fea0003800000 */
.L_x_69:
        /* <DEDUP_REMOVED lines=10> */
.L_x_72:
[----:B------:R-:W-:Y:S05]  /*32c0*/  BSYNC B1 ;  /* 0x0000000000017941 */ /* 0x000fea0003800000 */
.L_x_71:
        /* <DEDUP_REMOVED lines=9> */
.L_x_74:
[----:B------:R-:W-:Y:S05]  /*3360*/  BSYNC B1 ;  /* 0x0000000000017941 */ /* 0x000fea0003800000 */
.L_x_73:
        /* <DEDUP_REMOVED lines=9> */
.L_x_76:
[----:B------:R-:W-:Y:S05]  /*3400*/  BSYNC B1 ;  /* 0x0000000000017941 */ /* 0x000fea0003800000 */
.L_x_75:
        /* <DEDUP_REMOVED lines=10> */
.L_x_78:
[----:B------:R-:W-:Y:S05]  /*34b0*/  BSYNC B1 ;  /* 0x0000000000017941 */ /* 0x000fea0003800000 */
.L_x_77:
        /* <DEDUP_REMOVED lines=10> */
.L_x_80:
[----:B------:R-:W-:Y:S05]  /*3560*/  BSYNC B1 ;  /* 0x0000000000017941 */ /* 0x000fea0003800000 */
.L_x_79:
        /* <DEDUP_REMOVED lines=9> */
.L_x_82:
[----:B------:R-:W-:Y:S05]  /*3600*/  BSYNC B1 ;  /* 0x0000000000017941 */ /* 0x000fea0003800000 */
.L_x_81:
        /* <DEDUP_REMOVED lines=9> */
.L_x_84:
[----:B------:R-:W-:Y:S05]  /*36a0*/  BSYNC B1 ;  /* 0x0000000000017941 */ /* 0x000fea0003800000 */
.L_x_83:
        /* <DEDUP_REMOVED lines=10> */
.L_x_86:
[----:B------:R-:W-:Y:S05]  /*3750*/  BSYNC B1 ;  /* 0x0000000000017941 */ /* 0x000fea0003800000 */
.L_x_85:
        /* <DEDUP_REMOVED lines=10> */
.L_x_88:
[----:B------:R-:W-:Y:S05]  /*3800*/  BSYNC B1 ;  /* 0x0000000000017941 */ /* 0x000fea0003800000 */
.L_x_87:
        /* <DEDUP_REMOVED lines=9> */
.L_x_90:
[----:B------:R-:W-:Y:S05]  /*38a0*/  BSYNC B1 ;  /* 0x0000000000017941 */ /* 0x000fea0003800000 */
.L_x_89:
        /* <DEDUP_REMOVED lines=9> */
.L_x_92:
[----:B------:R-:W-:Y:S05]  /*3940*/  BSYNC B1 ;  /* 0x0000000000017941 */ /* 0x000fea0003800000 */
.L_x_91:
        /* <DEDUP_REMOVED lines=10> */
.L_x_94:
[----:B------:R-:W-:Y:S05]  /*39f0*/  BSYNC B1 ;  /* 0x0000000000017941 */ /* 0x000fea0003800000 */
.L_x_93:
        /* <DEDUP_REMOVED lines=10> */
.L_x_96:
[----:B------:R-:W-:Y:S05]  /*3aa0*/  BSYNC B1 ;  /* 0x0000000000017941 */ /* 0x000fea0003800000 */
.L_x_95:
        /* <DEDUP_REMOVED lines=9> */
.L_x_98:
[----:B------:R-:W-:Y:S05]  /*3b40*/  BSYNC B1 ;  /* 0x0000000000017941 */ /* 0x000fea0003800000 */
.L_x_97:
        /* <DEDUP_REMOVED lines=9> */
.L_x_100:
[----:B------:R-:W-:Y:S05]  /*3be0*/  BSYNC B1 ;  /* 0x0000000000017941 */ /* 0x000fea0003800000 */
.L_x_99:
        /* <DEDUP_REMOVED lines=10> */
.L_x_102:
[----:B------:R-:W-:Y:S05]  /*3c90*/  BSYNC B1 ;  /* 0x0000000000017941 */ /* 0x000fea0003800000 */
.L_x_101:
        /* <DEDUP_REMOVED lines=10> */
.L_x_104:
[----:B------:R-:W-:Y:S05]  /*3d40*/  BSYNC B1 ;  /* 0x0000000000017941 */ /* 0x000fea0003800000 */
.L_x_103:
        /* <DEDUP_REMOVED lines=9> */
.L_x_106:
[----:B------:R-:W-:Y:S05]  /*3de0*/  BSYNC B1 ;  /* 0x0000000000017941 */ /* 0x000fea0003800000 */
.L_x_105:
        /* <DEDUP_REMOVED lines=9> */
.L_x_108:
[----:B------:R-:W-:Y:S05]  /*3e80*/  BSYNC B1 ;  /* 0x0000000000017941 */ /* 0x000fea0003800000 */
.L_x_107:
        /* <DEDUP_REMOVED lines=10> */
.L_x_110:
[----:B------:R-:W-:Y:S05]  /*3f30*/  BSYNC B1 ;  /* 0x0000000000017941 */ /* 0x000fea0003800000 */
.L_x_109:
        /* <DEDUP_REMOVED lines=10> */
.L_x_112:
[----:B------:R-:W-:Y:S05]  /*3fe0*/  BSYNC B1 ;  /* 0x0000000000017941 */ /* 0x000fea0003800000 */
.L_x_111:
        /* <DEDUP_REMOVED lines=9> */
.L_x_114:
[----:B------:R-:W-:Y:S05]  /*4080*/  BSYNC B1 ;  /* 0x0000000000017941 */ /* 0x000fea0003800000 */
.L_x_113:
        /* <DEDUP_REMOVED lines=9> */
.L_x_116:
[----:B------:R-:W-:Y:S05]  /*4120*/  BSYNC B1 ;  /* 0x0000000000017941 */ /* 0x000fea0003800000 */
.L_x_115:
        /* <DEDUP_REMOVED lines=10> */
.L_x_118:
[----:B------:R-:W-:Y:S05]  /*41d0*/  BSYNC B1 ;  /* 0x0000000000017941 */ /* 0x000fea0003800000 */
.L_x_117:
        /* <DEDUP_REMOVED lines=10> */
.L_x_120:
[----:B------:R-:W-:Y:S05]  /*4280*/  BSYNC B1 ;  /* 0x0000000000017941 */ /* 0x000fea0003800000 */
.L_x_119:
        /* <DEDUP_REMOVED lines=9> */
.L_x_122:
[----:B------:R-:W-:Y:S05]  /*4320*/  BSYNC B1 ;  /* 0x0000000000017941 */ /* 0x000fea0003800000 */
.L_x_121:
        /* <DEDUP_REMOVED lines=9> */
.L_x_124:
[----:B------:R-:W-:Y:S05]  /*43c0*/  BSYNC B1 ;  /* 0x0000000000017941 */ /* 0x000fea0003800000 */
.L_x_123:
        /* <DEDUP_REMOVED lines=10> */
.L_x_126:
[----:B------:R-:W-:Y:S05]  /*4470*/  BSYNC B1 ;  /* 0x0000000000017941 */ /* 0x000fea0003800000 */
.L_x_125:
        /* <DEDUP_REMOVED lines=10> */
.L_x_128:
[----:B------:R-:W-:Y:S05]  /*4520*/  BSYNC B1 ;  /* 0x0000000000017941 */ /* 0x000fea0003800000 */
.L_x_127:
        /* <DEDUP_REMOVED lines=9> */
.L_x_130:
[----:B------:R-:W-:Y:S05]  /*45c0*/  BSYNC B1 ;  /* 0x0000000000017941 */ /* 0x000fea0003800000 */
.L_x_129:
        /* <DEDUP_REMOVED lines=9> */
.L_x_132:
[----:B------:R-:W-:Y:S05]  /*4660*/  BSYNC B1 ;  /* 0x0000000000017941 */ /* 0x000fea0003800000 */
.L_x_131:
        /* <DEDUP_REMOVED lines=10> */
.L_x_134:
[----:B------:R-:W-:Y:S05]  /*4710*/  BSYNC B1 ;  /* 0x0000000000017941 */ /* 0x000fea0003800000 */
.L_x_133:
        /* <DEDUP_REMOVED lines=10> */
.L_x_136:
[----:B------:R-:W-:Y:S05]  /*47c0*/  BSYNC B1 ;  /* 0x0000000000017941 */ /* 0x000fea0003800000 */
.L_x_135:
        /* <DEDUP_REMOVED lines=9> */
.L_x_138:
[----:B------:R-:W-:Y:S05]  /*4860*/  BSYNC B1 ;  /* 0x0000000000017941 */ /* 0x000fea0003800000 */
.L_x_137:
        /* <DEDUP_REMOVED lines=9> */
.L_x_140:
[----:B------:R-:W-:Y:S05]  /*4900*/  BSYNC B1 ;  /* 0x0000000000017941 */ /* 0x000fea0003800000 */
.L_x_139:
        /* <DEDUP_REMOVED lines=10> */
.L_x_142:
[----:B------:R-:W-:Y:S05]  /*49b0*/  BSYNC B1 ;  /* 0x0000000000017941 */ /* 0x000fea0003800000 */
.L_x_141:
        /* <DEDUP_REMOVED lines=10> */
.L_x_144:
[----:B------:R-:W-:Y:S05]  /*4a60*/  BSYNC B1 ;  /* 0x0000000000017941 */ /* 0x000fea0003800000 */
.L_x_143:
        /* <DEDUP_REMOVED lines=9> */
.L_x_146:
[----:B------:R-:W-:Y:S05]  /*4b00*/  BSYNC B1 ;  /* 0x0000000000017941 */ /* 0x000fea0003800000 */
.L_x_145:
        /* <DEDUP_REMOVED lines=9> */
.L_x_148:
[----:B------:R-:W-:Y:S05]  /*4ba0*/  BSYNC B1 ;  /* 0x0000000000017941 */ /* 0x000fea0003800000 */
.L_x_147:
        /* <DEDUP_REMOVED lines=10> */
.L_x_150:
[----:B------:R-:W-:Y:S05]  /*4c50*/  BSYNC B1 ;  /* 0x0000000000017941 */ /* 0x000fea0003800000 */
.L_x_149:
        /* <DEDUP_REMOVED lines=10> */
.L_x_152:
[----:B------:R-:W-:Y:S05]  /*4d00*/  BSYNC B1 ;  /* 0x0000000000017941 */ /* 0x000fea0003800000 */
.L_x_151:
        /* <DEDUP_REMOVED lines=9> */
.L_x_154:
[----:B------:R-:W-:Y:S05]  /*4da0*/  BSYNC B1 ;  /* 0x0000000000017941 */ /* 0x000fea0003800000 */
.L_x_153:
        /* <DEDUP_REMOVED lines=9> */
.L_x_156:
[----:B------:R-:W-:Y:S05]  /*4e40*/  BSYNC B1 ;  /* 0x0000000000017941 */ /* 0x000fea0003800000 */
.L_x_155:
        /* <DEDUP_REMOVED lines=10> */
.L_x_158:
[----:B------:R-:W-:Y:S05]  /*4ef0*/  BSYNC B1 ;  /* 0x0000000000017941 */ /* 0x000fea0003800000 */
.L_x_157:
        /* <DEDUP_REMOVED lines=10> */
.L_x_160:
[----:B------:R-:W-:Y:S05]  /*4fa0*/  BSYNC B1 ;  /* 0x0000000000017941 */ /* 0x000fea0003800000 */
.L_x_159:
        /* <DEDUP_REMOVED lines=9> */
.L_x_162:
[----:B------:R-:W-:Y:S05]  /*5040*/  BSYNC B1 ;  /* 0x0000000000017941 */ /* 0x000fea0003800000 */
.L_x_161:
        /* <DEDUP_REMOVED lines=9> */
.L_x_164:
[----:B------:R-:W-:Y:S05]  /*50e0*/  BSYNC B1 ;  /* 0x0000000000017941 */ /* 0x000fea0003800000 */
.L_x_163:
        /* <DEDUP_REMOVED lines=10> */
.L_x_166:
[----:B------:R-:W-:Y:S05]  /*5190*/  BSYNC B1 ;  /* 0x0000000000017941 */ /* 0x000fea0003800000 */
.L_x_165:
        /* <DEDUP_REMOVED lines=10> */
.L_x_168:
[----:B------:R-:W-:Y:S05]  /*5240*/  BSYNC B1 ;  /* 0x0000000000017941 */ /* 0x000fea0003800000 */
.L_x_167:
        /* <DEDUP_REMOVED lines=9> */
.L_x_170:
[----:B------:R-:W-:Y:S05]  /*52e0*/  BSYNC B1 ;  /* 0x0000000000017941 */ /* 0x000fea0003800000 */
.L_x_169:
        /* <DEDUP_REMOVED lines=9> */
.L_x_172:
[----:B------:R-:W-:Y:S05]  /*5380*/  BSYNC B1 ;  /* 0x0000000000017941 */ /* 0x000fea0003800000 */
.L_x_171:
        /* <DEDUP_REMOVED lines=10> */
.L_x_174:
[----:B------:R-:W-:Y:S05]  /*5430*/  BSYNC B1 ;  /* 0x0000000000017941 */ /* 0x000fea0003800000 */
.L_x_173:
        /* <DEDUP_REMOVED lines=10> */
.L_x_176:
[----:B------:R-:W-:Y:S05]  /*54e0*/  BSYNC B1 ;  /* 0x0000000000017941 */ /* 0x000fea0003800000 */
.L_x_175:
        /* <DEDUP_REMOVED lines=9> */
.L_x_178:
[----:B------:R-:W-:Y:S05]  /*5580*/  BSYNC B1 ;  /* 0x0000000000017941 */ /* 0x000fea0003800000 */
.L_x_177:
        /* <DEDUP_REMOVED lines=9> */
.L_x_180:
[----:B------:R-:W-:Y:S05]  /*5620*/  BSYNC B1 ;  /* 0x0000000000017941 */ /* 0x000fea0003800000 */
.L_x_179:
        /* <DEDUP_REMOVED lines=10> */
.L_x_182:
[----:B------:R-:W-:Y:S05]  /*56d0*/  BSYNC B1 ;  /* 0x0000000000017941 */ /* 0x000fea0003800000 */
.L_x_181:
        /* <DEDUP_REMOVED lines=10> */
.L_x_184:
[----:B------:R-:W-:Y:S05]  /*5780*/  BSYNC B1 ;  /* 0x0000000000017941 */ /* 0x000fea0003800000 */
.L_x_183:
        /* <DEDUP_REMOVED lines=9> */
.L_x_186:
[----:B------:R-:W-:Y:S05]  /*5820*/  BSYNC B1 ;  /* 0x0000000000017941 */ /* 0x000fea0003800000 */
.L_x_185:
        /* <DEDUP_REMOVED lines=9> */
.L_x_188:
[----:B------:R-:W-:Y:S05]  /*58c0*/  BSYNC B1 ;  /* 0x0000000000017941 */ /* 0x000fea0003800000 */
.L_x_187:
        /* <DEDUP_REMOVED lines=10> */
.L_x_190:
[----:B------:R-:W-:Y:S05]  /*5970*/  BSYNC B1 ;  /* 0x0000000000017941 */ /* 0x000fea0003800000 */
.L_x_189:
        /* <DEDUP_REMOVED lines=10> */
.L_x_192:
[----:B------:R-:W-:Y:S05]  /*5a20*/  BSYNC B1 ;  /* 0x0000000000017941 */ /* 0x000fea0003800000 */
.L_x_191:
        /* <DEDUP_REMOVED lines=9> */
.L_x_194:
[----:B------:R-:W-:Y:S05]  /*5ac0*/  BSYNC B1 ;  /* 0x0000000000017941 */ /* 0x000fea0003800000 */
.L_x_193:
        /* <DEDUP_REMOVED lines=9> */
.L_x_196:
[----:B------:R-:W-:Y:S05]  /*5b60*/  BSYNC B1 ;  /* 0x0000000000017941 */ /* 0x000fea0003800000 */
.L_x_195:
        /* <DEDUP_REMOVED lines=10> */
.L_x_198:
[----:B------:R-:W-:Y:S05]  /*5c10*/  BSYNC B1 ;  /* 0x0000000000017941 */ /* 0x000fea0003800000 */
.L_x_197:
        /* <DEDUP_REMOVED lines=10> */
.L_x_200:
[----:B------:R-:W-:Y:S05]  /*5cc0*/  BSYNC B1 ;  /* 0x0000000000017941 */ /* 0x000fea0003800000 */
.L_x_199:
        /* <DEDUP_REMOVED lines=9> */
.L_x_202:
[----:B------:R-:W-:Y:S05]  /*5d60*/  BSYNC B1 ;  /* 0x0000000000017941 */ /* 0x000fea0003800000 */
.L_x_201:
        /* <DEDUP_REMOVED lines=9> */
.L_x_204:
[----:B------:R-:W-:Y:S05]  /*5e00*/  BSYNC B1 ;  /* 0x0000000000017941 */ /* 0x000fea0003800000 */
.L_x_203:
        /* <DEDUP_REMOVED lines=10> */
.L_x_206:
[----:B------:R-:W-:Y:S05]  /*5eb0*/  BSYNC B1 ;  /* 0x0000000000017941 */ /* 0x000fea0003800000 */
.L_x_205:
        /* <DEDUP_REMOVED lines=10> */
.L_x_208:
[----:B------:R-:W-:Y:S05]  /*5f60*/  BSYNC B1 ;  /* 0x0000000000017941 */ /* 0x000fea0003800000 */
.L_x_207:
        /* <DEDUP_REMOVED lines=9> */
.L_x_210:
[----:B------:R-:W-:Y:S05]  /*6000*/  BSYNC B1 ;  /* 0x0000000000017941 */ /* 0x000fea0003800000 */
.L_x_209:
        /* <DEDUP_REMOVED lines=9> */
.L_x_212:
[----:B------:R-:W-:Y:S05]  /*60a0*/  BSYNC B1 ;  /* 0x0000000000017941 */ /* 0x000fea0003800000 */
.L_x_211:
        /* <DEDUP_REMOVED lines=10> */
.L_x_214:
[----:B------:R-:W-:Y:S05]  /*6150*/  BSYNC B1 ;  /* 0x0000000000017941 */ /* 0x000fea0003800000 */
.L_x_213:
        /* <DEDUP_REMOVED lines=10> */
.L_x_216:
[----:B------:R-:W-:Y:S05]  /*6200*/  BSYNC B1 ;  /* 0x0000000000017941 */ /* 0x000fea0003800000 */
.L_x_215:
        /* <DEDUP_REMOVED lines=9> */
.L_x_218:
[----:B------:R-:W-:Y:S05]  /*62a0*/  BSYNC B1 ;  /* 0x0000000000017941 */ /* 0x000fea0003800000 */
.L_x_217:
        /* <DEDUP_REMOVED lines=9> */
.L_x_220:
[----:B------:R-:W-:Y:S05]  /*6340*/  BSYNC B1 ;  /* 0x0000000000017941 */ /* 0x000fea0003800000 */
.L_x_219:
        /* <DEDUP_REMOVED lines=10> */
.L_x_222:
[----:B------:R-:W-:Y:S05]  /*63f0*/  BSYNC B1 ;  /* 0x0000000000017941 */ /* 0x000fea0003800000 */
.L_x_221:
        /* <DEDUP_REMOVED lines=10> */
.L_x_224:
[----:B------:R-:W-:Y:S05]  /*64a0*/  BSYNC B1 ;  /* 0x0000000000017941 */ /* 0x000fea0003800000 */
.L_x_223:
        /* <DEDUP_REMOVED lines=9> */
.L_x_226:
[----:B------:R-:W-:Y:S05]  /*6540*/  BSYNC B1 ;  /* 0x0000000000017941 */ /* 0x000fea0003800000 */
.L_x_225:
        /* <DEDUP_REMOVED lines=9> */
.L_x_228:
[----:B------:R-:W-:Y:S05]  /*65e0*/  BSYNC B1 ;  /* 0x0000000000017941 */ /* 0x000fea0003800000 */
.L_x_227:
        /* <DEDUP_REMOVED lines=10> */
.L_x_230:
[----:B------:R-:W-:Y:S05]  /*6690*/  BSYNC B1 ;  /* 0x0000000000017941 */ /* 0x000fea0003800000 */
.L_x_229:
        /* <DEDUP_REMOVED lines=10> */
.L_x_232:
[----:B------:R-:W-:Y:S05]  /*6740*/  BSYNC B1 ;  /* 0x0000000000017941 */ /* 0x000fea0003800000 */
.L_x_231:
        /* <DEDUP_REMOVED lines=9> */
.L_x_234:
[----:B------:R-:W-:Y:S05]  /*67e0*/  BSYNC B1 ;  /* 0x0000000000017941 */ /* 0x000fea0003800000 */
.L_x_233:
        /* <DEDUP_REMOVED lines=9> */
.L_x_236:
[----:B------:R-:W-:Y:S05]  /*6880*/  BSYNC B1 ;  /* 0x0000000000017941 */ /* 0x000fea0003800000 */
.L_x_235:
        /* <DEDUP_REMOVED lines=10> */
.L_x_238:
[----:B------:R-:W-:Y:S05]  /*6930*/  BSYNC B1 ;  /* 0x0000000000017941 */ /* 0x000fea0003800000 */
.L_x_237:
        /* <DEDUP_REMOVED lines=10> */
.L_x_240:
[----:B------:R-:W-:Y:S05]  /*69e0*/  BSYNC B1 ;  /* 0x0000000000017941 */ /* 0x000fea0003800000 */
.L_x_239:
        /* <DEDUP_REMOVED lines=9> */
.L_x_242:
[----:B------:R-:W-:Y:S05]  /*6a80*/  BSYNC B1 ;  /* 0x0000000000017941 */ /* 0x000fea0003800000 */
.L_x_241:
        /* <DEDUP_REMOVED lines=9> */
.L_x_244:
[----:B------:R-:W-:Y:S05]  /*6b20*/  BSYNC B1 ;  /* 0x0000000000017941 */ /* 0x000fea0003800000 */
.L_x_243:
        /* <DEDUP_REMOVED lines=10> */
.L_x_246:
[----:B------:R-:W-:Y:S05]  /*6bd0*/  BSYNC B1 ;  /* 0x0000000000017941 */ /* 0x000fea0003800000 */
.L_x_245:
        /* <DEDUP_REMOVED lines=10> */
.L_x_248:
[----:B------:R-:W-:Y:S05]  /*6c80*/  BSYNC B1 ;  /* 0x0000000000017941 */ /* 0x000fea0003800000 */
.L_x_247:
        /* <DEDUP_REMOVED lines=9> */
.L_x_250:
[----:B------:R-:W-:Y:S05]  /*6d20*/  BSYNC B1 ;  /* 0x0000000000017941 */ /* 0x000fea0003800000 */
.L_x_249:
        /* <DEDUP_REMOVED lines=9> */
.L_x_252:
[----:B------:R-:W-:Y:S05]  /*6dc0*/  BSYNC B1 ;  /* 0x0000000000017941 */ /* 0x000fea0003800000 */
.L_x_251:
        /* <DEDUP_REMOVED lines=10> */
.L_x_254:
[----:B------:R-:W-:Y:S05]  /*6e70*/  BSYNC B1 ;  /* 0x0000000000017941 */ /* 0x000fea0003800000 */
.L_x_253:
        /* <DEDUP_REMOVED lines=10> */
.L_x_256:
[----:B------:R-:W-:Y:S05]  /*6f20*/  BSYNC B1 ;  /* 0x0000000000017941 */ /* 0x000fea0003800000 */
.L_x_255:
        /* <DEDUP_REMOVED lines=9> */
.L_x_258:
[----:B------:R-:W-:Y:S05]  /*6fc0*/  BSYNC B1 ;  /* 0x0000000000017941 */ /* 0x000fea0003800000 */
.L_x_257:
        /* <DEDUP_REMOVED lines=9> */
.L_x_260:
[----:B------:R-:W-:Y:S05]  /*7060*/  BSYNC B1 ;  /* 0x0000000000017941 */ /* 0x000fea0003800000 */
.L_x_259:
        /* <DEDUP_REMOVED lines=10> */
.L_x_262:
[----:B------:R-:W-:Y:S05]  /*7110*/  BSYNC B1 ;  /* 0x0000000000017941 */ /* 0x000fea0003800000 */
.L_x_261:
        /* <DEDUP_REMOVED lines=10> */
.L_x_264:
[----:B------:R-:W-:Y:S05]  /*71c0*/  BSYNC B1 ;  /* 0x0000000000017941 */ /* 0x000fea0003800000 */
.L_x_263:
        /* <DEDUP_REMOVED lines=9> */
.L_x_266:
[----:B------:R-:W-:Y:S05]  /*7260*/  BSYNC B1 ;  /* 0x0000000000017941 */ /* 0x000fea0003800000 */
.L_x_265:
        /* <DEDUP_REMOVED lines=9> */
.L_x_268:
[----:B------:R-:W-:Y:S05]  /*7300*/  BSYNC B1 ;  /* 0x0000000000017941 */ /* 0x000fea0003800000 */
.L_x_267:
        /* <DEDUP_REMOVED lines=10> */
.L_x_270:
[----:B------:R-:W-:Y:S05]  /*73b0*/  BSYNC B1 ;  /* 0x0000000000017941 */ /* 0x000fea0003800000 */
.L_x_269:
        /* <DEDUP_REMOVED lines=10> */
.L_x_272:
[----:B------:R-:W-:Y:S05]  /*7460*/  BSYNC B1 ;  /* 0x0000000000017941 */ /* 0x000fea0003800000 */
.L_x_271:
        /* <DEDUP_REMOVED lines=9> */
.L_x_274:
[----:B------:R-:W-:Y:S05]  /*7500*/  BSYNC B1 ;  /* 0x0000000000017941 */ /* 0x000fea0003800000 */
.L_x_273:
        /* <DEDUP_REMOVED lines=9> */
.L_x_276:
[----:B------:R-:W-:Y:S05]  /*75a0*/  BSYNC B1 ;  /* 0x0000000000017941 */ /* 0x000fea0003800000 */
.L_x_275:
        /* <DEDUP_REMOVED lines=10> */
.L_x_278:
[----:B------:R-:W-:Y:S05]  /*7650*/  BSYNC B1 ;  /* 0x0000000000017941 */ /* 0x000fea0003800000 */
.L_x_277:
        /* <DEDUP_REMOVED lines=10> */
.L_x_280:
[----:B------:R-:W-:Y:S05]  /*7700*/  BSYNC B1 ;  /* 0x0000000000017941 */ /* 0x000fea0003800000 */
.L_x_279:
        /* <DEDUP_REMOVED lines=9> */
.L_x_282:
[----:B------:R-:W-:Y:S05]  /*77a0*/  BSYNC B1 ;  /* 0x0000000000017941 */ /* 0x000fea0003800000 */
.L_x_281:
[----:B-----5:R-:W-:Y:S01]  /*77b0*/  LOP3.LUT R3, R18, 0xffffe000, RZ, 0xc0, !PT ;  /* 0xffffe00012037812 */ /* 0x020fe200078ec0ff */
[----:B0-----:R-:W-:Y:S01]  /*77c0*/  @P1 IMAD.MOV.U32 R4, RZ, RZ, R10 ;  /* 0x000000ffff041224 */ /* 0x001fe200078e000a */
[----:B------:R-:W-:Y:S01]  /*77d0*/  ISETP.GT.AND P0, PT, R2, 0x8, P0 ;  /* 0x000000080200780c */ /* 0x000fe20000704270 */
[----:B------:R-:W-:Y:S01]  /*77e0*/  @P1 IMAD.MOV.U32 R5, RZ, RZ, R11 ;  /* 0x000000ffff051224 */ /* 0x000fe200078e000b */
[----:B------:R-:W-:Y:S01]  /*77f0*/  BSSY B1, `(.L_x_283) ;  /* 0x0000007000017945 */ /* 0x000fe20003800000 */
[----:B------:R-:W-:-:S04]  /*7800*/  FMUL R3, R3, R22 ;  /* 0x0000001603037220 */ /* 0x000fc80000400000 */
[----:B------:R-:W-:-:S05]  /*7810*/  FFMA R3, R150, R23, R3 ;  /* 0x0000001796037223 */ /* 0x000fca0000000003 */
[----:B------:R-:W-:-:S05]  /*7820*/  F2FP.TF32.F32.PACK_B R3, R3 ;  /* 0x00000003ff03723e */ /* 0x000fca00024050ff */
[----:B------:R0:W-:Y:S01]  /*7830*/  @P1 STG.E desc[UR38][R4.64+0x3e0], R3 ;  /* 0x0003e00304001986 */ /* 0x0001e2000c101926 */
[----:B------:R-:W-:Y:S05]  /*7840*/  @!P0 BRA `(.L_x_284) ;  /* 0x0000000000048947 */ /* 0x000fea0003800000 */
[----:B------:R0:W5:Y:S02]  /*7850*/  LDG.E.LTC128B R18, desc[UR38][R8.64+0x3e4] ;  /* 0x0003e42608127981 */ /* 0x000164000c1e1920 */
.L_x_284:
[----:B------:R-:W-:Y:S05]  /*7860*/  BSYNC B1 ;  /* 0x0000000000017941 */ /* 0x000fea0003800000 */
.L_x_283:
[----:B------:R-:W-:Y:S05]  /*7870*/  @!P0 BRA `(.L_x_285) ;  /* 0x0000002400508947 */ /* 0x000fea0003800000 */
[----:B0----5:R-:W-:-:S05]  /*7880*/  LOP3.LUT R3, R18, 0xffffe000, RZ, 0xc0, !PT ;  /* 0xffffe00012037812 */ /* 0x021fca00078ec0ff */
[----:B------:R-:W-:-:S04]  /*7890*/  FMUL R0, R3, R22 ;  /* 0x0000001603007220 */ /* 0x000fc80000400000 */
[----:B------:R-:W-:-:S05]  /*78a0*/  FFMA R151, R151, R23, R0 ;  /* 0x0000001797977223 */ /* 0x000fca0000000000 */
[----:B------:R-:W-:-:S05]  /*78b0*/  F2FP.TF32.F32.PACK_B R151, R151 ;  /* 0x00000097ff97723e */ /* 0x000fca00024050ff */
[----:B------:R0:W-:Y:S01]  /*78c0*/  STG.E desc[UR38][R10.64+0x3e4], R151 ;  /* 0x0003e4970a007986 */ /* 0x0001e2000c101926 */
[----:B------:R-:W-:Y:S05]  /*78d0*/  BRA `(.L_x_285) ;  /* 0x0000002400387947 */ /* 0x000fea0003800000 */
.L_x_32:
[----:B------:R-:W-:Y:S01]  /*78e0*/  ULDC.64 UR4, c[0x0][0x5c0] ;  /* 0x0001700000047ab9 */ /* 0x000fe20000000a00 */
[----:B------:R-:W-:Y:S01]  /*78f0*/  ISETP.GT.AND P1, PT, R0, 0x1, PT ;  /* 0x000000010000780c */ /* 0x000fe20003f24270 */
[-C--:B------:R-:W-:Y:S01]  /*7900*/  FMUL R3, R24, R23.reuse ;  /* 0x0000001718037220 */ /* 0x080fe20000400000 */
[----:B------:R-:W-:Y:S01]  /*7910*/  LEA R4, P0, R170, UR4, 0x2 ;  /* 0x00000004aa047c11 */ /* 0x000fe2000f8010ff */
[-C--:B------:R-:W-:Y:S01]  /*7920*/  FMUL R25, R25, R23.reuse ;  /* 0x0000001719197220 */ /* 0x080fe20000400000 */
[----:B------:R-:W-:Y:S01]  /*7930*/  ISETP.GT.AND P3, PT, R2, RZ, P1 ;  /* 0x000000ff0200720c */ /* 0x000fe20000f64270 */
[----:B------:R-:W-:Y:S01]  /*7940*/  FMUL R9, R26, R23 ;  /* 0x000000171a097220 */ /* 0x000fe20000400000 */
[----:B------:R-:W-:Y:S01]  /*7950*/  F2FP.TF32.F32.PACK_B R3, R3 ;  /* 0x00000003ff03723e */ /* 0x000fe200024050ff */
[-C--:B------:R-:W-:Y:S01]  /*7960*/  FMUL R27, R27, R23.reuse ;  /* 0x000000171b1b7220 */ /* 0x080fe20000400000 */
[----:B------:R-:W-:Y:S01]  /*7970*/  LEA.HI.X R5, R170, UR5, R175, 0x2, P0 ;  /* 0x00000005aa057c11 */ /* 0x000fe200080f14af */
[-C--:B------:R-:W-:Y:S01]  /*7980*/  FMUL R29, R29, R23.reuse ;  /* 0x000000171d1d7220 */ /* 0x080fe20000400000 */
[----:B------:R-:W-:Y:S01]  /*7990*/  ISETP.GT.AND P2, PT, R2, 0x8, P2 ;  /* 0x000000080200780c */ /* 0x000fe20001744270 */
[-C--:B------:R-:W-:Y:S01]  /*79a0*/  FMUL R31, R31, R23.reuse ;  /* 0x000000171f1f7220 */ /* 0x080fe20000400000 */
[----:B------:R-:W-:Y:S01]  /*79b0*/  ISETP.GT.AND P0, PT, R0, 0x8, PT ;  /* 0x000000080000780c */ /* 0x000fe20003f04270 */
[----:B------:R0:W-:Y:S01]  /*79c0*/  @P4 STG.E desc[UR38][R4.64], R3 ;  /* 0x0000000304004986 */ /* 0x0001e2000c101926 */
[C---:B------:R-:W-:Y:S01]  /*79d0*/  SHF.L.U64.HI R11, R10.reuse, 0x5, R11 ;  /* 0x000000050a0b7819 */ /* 0x040fe2000001020b */
[-C--:B------:R-:W-:Y:S01]  /*79e0*/  FMUL R33, R33, R23.reuse ;  /* 0x0000001721217220 */ /* 0x080fe20000400000 */
[----:B------:R-:W-:Y:S01]  /*79f0*/  LEA R6, P4, R10, R4, 0x5 ;  /* 0x000000040a067211 */ /* 0x000fe200078828ff */
[----:B------:R-:W-:Y:S01]  /*7a00*/  FMUL R35, R35, R23 ;  /* 0x0000001723237220 */ /* 0x000fe20000400000 */
[----:B------:R-:W-:Y:S01]  /*7a10*/  F2FP.TF32.F32.PACK_B R25, R25 ;  /* 0x00000019ff19723e */ /* 0x000fe200024050ff */
[----:B------:R-:W-:Y:S01]  /*7a20*/  FMUL R37, R37, R23 ;  /* 0x0000001725257220 */ /* 0x000fe20000400000 */
[C---:B------:R-:W-:Y:S01]  /*7a30*/  ISETP.GT.AND P1, PT, R2.reuse, 0x8, P1 ;  /* 0x000000080200780c */ /* 0x040fe20000f24270 */
[----:B------:R-:W-:Y:S01]  /*7a40*/  IMAD.X R7, R11, 0x1, R5, P4 ;  /* 0x000000010b077824 */ /* 0x000fe200020e0605 */
[----:B------:R-:W-:Y:S01]  /*7a50*/  ISETP.GT.AND P5, PT, R2, RZ, P0 ;  /* 0x000000ff0200720c */ /* 0x000fe200007a4270 */
[----:B------:R-:W-:Y:S01]  /*7a60*/  @P3 STG.E desc[UR38][R4.64+0x4], R25 ;  /* 0x0000041904003986 */ /* 0x000fe2000c101926 */
[----:B------:R-:W-:Y:S01]  /*7a70*/  F2FP.TF32.F32.PACK_B R9, R9 ;  /* 0x00000009ff09723e */ /* 0x000fe200024050ff */
[-C--:B0-----:R-:W-:Y:S01]  /*7a80*/  FMUL R3, R28, R23.reuse ;  /* 0x000000171c037220 */ /* 0x081fe20000400000 */
[----:B------:R-:W-:Y:S01]  /*7a90*/  ISETP.GT.AND P3, PT, R0, 0x9, PT ;  /* 0x000000090000780c */ /* 0x000fe20003f64270 */
[----:B------:R-:W-:Y:S01]  /*7aa0*/  FMUL R11, R30, R23 ;  /* 0x000000171e0b7220 */ /* 0x000fe20000400000 */
[----:B------:R-:W-:Y:S01]  /*7ab0*/  F2FP.TF32.F32.PACK_B R27, R27 ;  /* 0x0000001bff1b723e */ /* 0x000fe200024050ff */
[----:B------:R0:W-:Y:S01]  /*7ac0*/  @P2 STG.E desc[UR38][R6.64], R9 ;  /* 0x0000000906002986 */ /* 0x0001e2000c101926 */
[----:B------:R-:W-:Y:S01]  /*7ad0*/  F2FP.TF32.F32.PACK_B R3, R3 ;  /* 0x00000003ff03723e */ /* 0x000fe200024050ff */
[-C--:B------:R-:W-:Y:S01]  /*7ae0*/  FMUL R39, R39, R23.reuse ;  /* 0x0000001727277220 */ /* 0x080fe20000400000 */
[C---:B------:R-:W-:Y:S01]  /*7af0*/  ISETP.GT.AND P4, PT, R2.reuse, RZ, P3 ;  /* 0x000000ff0200720c */ /* 0x040fe20001f84270 */
[----:B------:R-:W-:Y:S01]  /*7b00*/  @P1 STG.E desc[UR38][R6.64+0x4], R27 ;  /* 0x0000041b06001986 */ /* 0x000fe2000c101926 */
[----:B------:R-:W-:Y:S01]  /*7b10*/  ISETP.GT.AND P2, PT, R2, 0x8, P0 ;  /* 0x000000080200780c */ /* 0x000fe20000744270 */
[-C--:B------:R-:W-:Y:S01]  /*7b20*/  FMUL R41, R41, R23.reuse ;  /* 0x0000001729297220 */ /* 0x080fe20000400000 */
[----:B------:R-:W-:Y:S01]  /*7b30*/  ISETP.GT.AND P0, PT, R0, 0x10, PT ;  /* 0x000000100000780c */ /* 0x000fe20003f04270 */
[----:B------:R1:W-:Y:S01]  /*7b40*/  @P5 STG.E desc[UR38][R4.64+0x20], R3 ;  /* 0x0000200304005986 */ /* 0x0003e2000c101926 */
[C---:B------:R-:W-:Y:S01]  /*7b50*/  ISETP.GT.AND P3, PT, R2.reuse, 0x8, P3 ;  /* 0x000000080200780c */ /* 0x040fe20001f64270 */
[-C--:B------:R-:W-:Y:S01]  /*7b60*/  FMUL R43, R43, R23.reuse ;  /* 0x000000172b2b7220 */ /* 0x080fe20000400000 */
[----:B------:R-:W-:Y:S01]  /*7b70*/  ISETP.GT.AND P5, PT, R2, RZ, P0 ;  /* 0x000000ff0200720c */ /* 0x000fe200007a4270 */
[----:B0-----:R-:W-:Y:S01]  /*7b80*/  FMUL R9, R34, R23 ;  /* 0x0000001722097220 */ /* 0x001fe20000400000 */
[----:B------:R-:W-:Y:S01]  /*7b90*/  F2FP.TF32.F32.PACK_B R29, R29 ;  /* 0x0000001dff1d723e */ /* 0x000fe200024050ff */
[----:B------:R-:W-:Y:S01]  /*7ba0*/  FMUL R45, R45, R23 ;  /* 0x000000172d2d7220 */ /* 0x000fe20000400000 */
[----:B------:R-:W-:Y:S01]  /*7bb0*/  F2FP.TF32.F32.PACK_B R11, R11 ;  /* 0x0000000bff0b723e */ /* 0x000fe200024050ff */
[----:B------:R-:W-:Y:S01]  /*7bc0*/  FMUL R47, R47, R23 ;  /* 0x000000172f2f7220 */ /* 0x000fe20000400000 */
[----:B------:R-:W-:Y:S01]  /*7bd0*/  ISETP.GT.AND P1, PT, R0, 0x11, PT ;  /* 0x000000110000780c */ /* 0x000fe20003f24270 */
[----:B------:R-:W-:Y:S01]  /*7be0*/  @P4 STG.E desc[UR38][R4.64+0x24], R29 ;  /* 0x0000241d04004986 */ /* 0x000fe2000c101926 */
[----:B------:R-:W-:Y:S01]  /*7bf0*/  F2FP.TF32.F32.PACK_B R31, R31 ;  /* 0x0000001fff1f723e */ /* 0x000fe200024050ff */
[-C--:B-1----:R-:W-:Y:S01]  /*7c00*/  FMUL R3, R32, R23.reuse ;  /* 0x0000001720037220 */ /* 0x082fe20000400000 */
[C---:B------:R-:W-:Y:S01]  /*7c10*/  ISETP.GT.AND P4, PT, R2.reuse, RZ, P1 ;  /* 0x000000ff0200720c */ /* 0x040fe20000f84270 */
[----:B------:R0:W-:Y:S01]  /*7c20*/  @P2 STG.E desc[UR38][R6.64+0x20], R11 ;  /* 0x0000200b06002986 */ /* 0x0001e2000c101926 */
[----:B------:R-:W-:Y:S01]  /*7c30*/  ISETP.GT.AND P2, PT, R2, 0x8, P0 ;  /* 0x000000080200780c */ /* 0x000fe20000744270 */
[----:B------:R-:W-:Y:S01]  /*7c40*/  FMUL R49, R49, R23 ;  /* 0x0000001731317220 */ /* 0x000fe20000400000 */
[----:B------:R-:W-:Y:S01]  /*7c50*/  F2FP.TF32.F32.PACK_B R3, R3 ;  /* 0x00000003ff03723e */ /* 0x000fe200024050ff */
[----:B------:R-:W-:Y:S01]  /*7c60*/  @P3 STG.E desc[UR38][R6.64+0x24], R31 ;  /* 0x0000241f06003986 */ /* 0x000fe2000c101926 */
[----:B------:R-:W-:Y:S01]  /*7c70*/  ISETP.GT.AND P0, PT, R0, 0x18, PT ;  /* 0x000000180000780c */ /* 0x000fe20003f04270 */
[-C--:B------:R-:W-:Y:S01]  /*7c80*/  FMUL R51, R51, R23.reuse ;  /* 0x0000001733337220 */ /* 0x080fe20000400000 */
[C---:B------:R-:W-:Y:S01]  /*7c90*/  ISETP.GT.AND P3, PT, R2.reuse, 0x8, P1 ;  /* 0x000000080200780c */ /* 0x040fe20000f64270 */
[----:B------:R1:W-:Y:S01]  /*7ca0*/  @P5 STG.E desc[UR38][R4.64+0x40], R3 ;  /* 0x0000400304005986 */ /* 0x0003e2000c101926 */
[----:B------:R-:W-:Y:S01]  /*7cb0*/  ISETP.GT.AND P5, PT, R2, RZ, P0 ;  /* 0x000000ff0200720c */ /* 0x000fe200007a4270 */
[----:B------:R-:W-:Y:S01]  /*7cc0*/  FMUL R53, R53, R23 ;  /* 0x0000001735357220 */ /* 0x000fe20000400000 */
[----:B------:R-:W-:Y:S01]  /*7cd0*/  F2FP.TF32.F32.PACK_B R33, R33 ;  /* 0x00000021ff21723e */ /* 0x000fe200024050ff */
[----:B0-----:R-:W-:Y:S01]  /*7ce0*/  FMUL R11, R38, R23 ;  /* 0x00000017260b7220 */ /* 0x001fe20000400000 */
[----:B------:R-:W-:Y:S01]  /*7cf0*/  F2FP.TF32.F32.PACK_B R9, R9 ;  /* 0x00000009ff09723e */ /* 0x000fe200024050ff */
[----:B------:R-:W-:Y:S01]  /*7d00*/  FMUL R55, R55, R23 ;  /* 0x0000001737377220 */ /* 0x000fe20000400000 */
[----:B------:R-:W-:Y:S01]  /*7d10*/  ISETP.GT.AND P1, PT, R0, 0x19, PT ;  /* 0x000000190000780c */ /* 0x000fe20003f24270 */
[----:B------:R-:W-:Y:S01]  /*7d20*/  @P4 STG.E desc[UR38][R4.64+0x44], R33 ;  /* 0x0000442104004986 */ /* 0x000fe2000c101926 */
[----:B------:R-:W-:Y:S01]  /*7d30*/  F2FP.TF32.F32.PACK_B R35, R35 ;  /* 0x00000023ff23723e */ /* 0x000fe200024050ff */
[-C--:B------:R-:W-:Y:S01]  /*7d40*/  FMUL R57, R57, R23.reuse ;  /* 0x0000001739397220 */ /* 0x080fe20000400000 */
[----:B------:R-:W-:Y:S01]  /*7d50*/  ISETP.GT.AND P4, PT, R2, RZ, P1 ;  /* 0x000000ff0200720c */ /* 0x000fe20000f84270 */
[-C--:B-1----:R-:W-:Y:S01]  /*7d60*/  FMUL R3, R36, R23.reuse ;  /* 0x0000001724037220 */ /* 0x082fe20000400000 */
[----:B------:R0:W-:Y:S01]  /*7d70*/  @P2 STG.E desc[UR38][R6.64+0x40], R9 ;  /* 0x0000400906002986 */ /* 0x0001e2000c101926 */
[----:B------:R-:W-:Y:S01]  /*7d80*/  ISETP.GT.AND P2, PT, R2, 0x8, P0 ;  /* 0x000000080200780c */ /* 0x000fe20000744270 */
[----:B------:R-:W-:Y:S01]  /*7d90*/  FMUL R59, R59, R23 ;  /* 0x000000173b3b7220 */ /* 0x000fe20000400000 */
[----:B------:R-:W-:Y:S01]  /*7da0*/  ISETP.GT.AND P0, PT, R0, 0x20, PT ;  /* 0x000000200000780c */ /* 0x000fe20003f04270 */
[----:B------:R-:W-:Y:S01]  /*7db0*/  @P3 STG.E desc[UR38][R6.64+0x44], R35 ;  /* 0x0000442306003986 */ /* 0x000fe2000c101926 */
[----:B------:R-:W-:Y:S01]  /*7dc0*/  F2FP.TF32.F32.PACK_B R3, R3 ;  /* 0x00000003ff03723e */ /* 0x000fe200024050ff */
[-C--:B------:R-:W-:Y:S01]  /*7dd0*/  FMUL R61, R61, R23.reuse ;  /* 0x000000173d3d7220 */ /* 0x080fe20000400000 */
[C---:B------:R-:W-:Y:S01]  /*7de0*/  ISETP.GT.AND P3, PT, R2.reuse, 0x8, P1 ;  /* 0x000000080200780c */ /* 0x040fe20000f64270 */
[----:B------:R-:W-:Y:S01]  /*7df0*/  FMUL R63, R63, R23 ;  /* 0x000000173f3f7220 */ /* 0x000fe20000400000 */
[----:B------:R-:W-:Y:S01]  /*7e00*/  F2FP.TF32.F32.PACK_B R37, R37 ;  /* 0x00000025ff25723e */ /* 0x000fe200024050ff */
[----:B------:R1:W-:Y:S01]  /*7e10*/  @P5 STG.E desc[UR38][R4.64+0x60], R3 ;  /* 0x0000600304005986 */ /* 0x0003e2000c101926 */
[----:B------:R-:W-:Y:S01]  /*7e20*/  ISETP.GT.AND P5, PT, R2, RZ, P0 ;  /* 0x000000ff0200720c */ /* 0x000fe200007a4270 */
[----:B0-----:R-:W-:Y:S01]  /*7e30*/  FMUL R9, R42, R23 ;  /* 0x000000172a097220 */ /* 0x001fe20000400000 */
[----:B------:R-:W-:Y:S01]  /*7e40*/  F2FP.TF32.F32.PACK_B R11, R11 ;  /* 0x0000000bff0b723e */ /* 0x000fe200024050ff */
[----:B------:R-:W-:Y:S01]  /*7e50*/  @P4 STG.E desc[UR38][R4.64+0x64], R37 ;  /* 0x0000642504004986 */ /* 0x000fe2000c101926 */
[----:B------:R-:W-:Y:S01]  /*7e60*/  ISETP.GT.AND P1, PT, R0, 0x21, PT ;  /* 0x000000210000780c */ /* 0x000fe20003f24270 */
[----:B------:R-:W-:Y:S01]  /*7e70*/  FMUL R65, R65, R23 ;  /* 0x0000001741417220 */ /* 0x000fe20000400000 */
[----:B------:R-:W-:Y:S01]  /*7e80*/  F2FP.TF32.F32.PACK_B R39, R39 ;  /* 0x00000027ff27723e */ /* 0x000fe200024050ff */
[----:B------:R0:W-:Y:S01]  /*7e90*/  @P2 STG.E desc[UR38][R6.64+0x60], R11 ;  /* 0x0000600b06002986 */ /* 0x0001e2000c101926 */
[C---:B------:R-:W-:Y:S01]  /*7ea0*/  ISETP.GT.AND P4, PT, R2.reuse, RZ, P1 ;  /* 0x000000ff0200720c */ /* 0x040fe20000f84270 */
[-C--:B------:R-:W-:Y:S01]  /*7eb0*/  FMUL R67, R67, R23.reuse ;  /* 0x0000001743437220 */ /* 0x080fe20000400000 */
[----:B------:R-:W-:Y:S01]  /*7ec0*/  ISETP.GT.AND P2, PT, R2, 0x8, P0 ;  /* 0x000000080200780c */ /* 0x000fe20000744270 */
[-C--:B-1----:R-:W-:Y:S01]  /*7ed0*/  FMUL R3, R40, R23.reuse ;  /* 0x0000001728037220 */ /* 0x082fe20000400000 */
[----:B------:R-:W-:Y:S01]  /*7ee0*/  ISETP.GT.AND P0, PT, R0, 0x28, PT ;  /* 0x000000280000780c */ /* 0x000fe20003f04270 */
[----:B------:R-:W-:Y:S01]  /*7ef0*/  @P3 STG.E desc[UR38][R6.64+0x64], R39 ;  /* 0x0000642706003986 */ /* 0x000fe2000c101926 */
[----:B------:R-:W-:Y:S01]  /*7f00*/  ISETP.GT.AND P3, PT, R2, 0x8, P1 ;  /* 0x000000080200780c */ /* 0x000fe20000f64270 */
[----:B------:R-:W-:Y:S01]  /*7f10*/  FMUL R69, R69, R23 ;  /* 0x0000001745457220 */ /* 0x000fe20000400000 */
[----:B------:R-:W-:Y:S01]  /*7f20*/  F2FP.TF32.F32.PACK_B R3, R3 ;  /* 0x00000003ff03723e */ /* 0x000fe200024050ff */
[----:B------:R-:W-:Y:S01]  /*7f30*/  FMUL R71, R71, R23 ;  /* 0x0000001747477220 */ /* 0x000fe20000400000 */
[----:B------:R-:W-:Y:S01]  /*7f40*/  F2FP.TF32.F32.PACK_B R41, R41 ;  /* 0x00000029ff29723e */ /* 0x000fe200024050ff */
[----:B0-----:R-:W-:Y:S01]  /*7f50*/  FMUL R11, R46, R23 ;  /* 0x000000172e0b7220 */ /* 0x001fe20000400000 */
[----:B------:R-:W-:Y:S01]  /*7f60*/  F2FP.TF32.F32.PACK_B R9, R9 ;  /* 0x00000009ff09723e */ /* 0x000fe200024050ff */
[----:B------:R0:W-:Y:S01]  /*7f70*/  @P5 STG.E desc[UR38][R4.64+0x80], R3 ;  /* 0x0000800304005986 */ /* 0x0001e2000c101926 */
[----:B------:R-:W-:Y:S01]  /*7f80*/  ISETP.GT.AND P5, PT, R2, RZ, P0 ;  /* 0x000000ff0200720c */ /* 0x000fe200007a4270 */
[----:B------:R-:W-:Y:S01]  /*7f90*/  FMUL R73, R73, R23 ;  /* 0x0000001749497220 */ /* 0x000fe20000400000 */
[----:B------:R-:W-:Y:S01]  /*7fa0*/  ISETP.GT.AND P1, PT, R0, 0x29, PT ;  /* 0x000000290000780c */ /* 0x000fe20003f24270 */
[----:B------:R-:W-:Y:S01]  /*7fb0*/  @P4 STG.E desc[UR38][R4.64+0x84], R41 ;  /* 0x0000842904004986 */ /* 0x000fe2000c101926 */
[----:B------:R-:W-:Y:S01]  /*7fc0*/  F2FP.TF32.F32.PACK_B R43, R43 ;  /* 0x0000002bff2b723e */ /* 0x000fe200024050ff */
[-C--:B------:R-:W-:Y:S01]  /*7fd0*/  FMUL R75, R75, R23.reuse ;  /* 0x000000174b4b7220 */ /* 0x080fe20000400000 */
[C---:B------:R-:W-:Y:S01]  /*7fe0*/  ISETP.GT.AND P4, PT, R2.reuse, RZ, P1 ;  /* 0x000000ff0200720c */ /* 0x040fe20000f84270 */
[----:B------:R1:W-:Y:S01]  /*7ff0*/  @P2 STG.E desc[UR38][R6.64+0x80], R9 ;  /* 0x0000800906002986 */ /* 0x0003e2000c101926 */
[----:B------:R-:W-:Y:S01]  /*8000*/  ISETP.GT.AND P2, PT, R2, 0x8, P0 ;  /* 0x000000080200780c */ /* 0x000fe20000744270 */
[-C--:B------:R-:W-:Y:S01]  /*8010*/  FMUL R77, R77, R23.reuse ;  /* 0x000000174d4d7220 */ /* 0x080fe20000400000 */
[----:B------:R-:W-:Y:S01]  /*8020*/  ISETP.GT.AND P0, PT, R0, 0x30, PT ;  /* 0x000000300000780c */ /* 0x000fe20003f04270 */
[-C--:B0-----:R-:W-:Y:S01]  /*8030*/  FMUL R3, R44, R23.reuse ;  /* 0x000000172c037220 */ /* 0x081fe20000400000 */
[----:B------:R-:W-:Y:S01]  /*8040*/  @P3 STG.E desc[UR38][R6.64+0x84], R43 ;  /* 0x0000842b06003986 */ /* 0x000fe2000c101926 */
[----:B------:R-:W-:Y:S01]  /*8050*/  ISETP.GT.AND P3, PT, R2, 0x8, P1 ;  /* 0x000000080200780c */ /* 0x000fe20000f64270 */
[----:B------:R-:W-:Y:S01]  /*8060*/  FMUL R79, R79, R23 ;  /* 0x000000174f4f7220 */ /* 0x000fe20000400000 */
[----:B------:R-:W-:Y:S01]  /*8070*/  F2FP.TF32.F32.PACK_B R45, R45 ;  /* 0x0000002dff2d723e */ /* 0x000fe200024050ff */
[----:B------:R-:W-:Y:S01]  /*8080*/  FMUL R81, R81, R23 ;  /* 0x0000001751517220 */ /* 0x000fe20000400000 */
[----:B------:R-:W-:Y:S01]  /*8090*/  F2FP.TF32.F32.PACK_B R3, R3 ;  /* 0x00000003ff03723e */ /* 0x000fe200024050ff */
[----:B------:R-:W-:Y:S01]  /*80a0*/  FMUL R83, R83, R23 ;  /* 0x0000001753537220 */ /* 0x000fe20000400000 */
[----:B------:R-:W-:Y:S01]  /*80b0*/  F2FP.TF32.F32.PACK_B R11, R11 ;  /* 0x0000000bff0b723e */ /* 0x000fe200024050ff */
[-C--:B-1----:R-:W-:Y:S01]  /*80c0*/  FMUL R9, R50, R23.reuse ;  /* 0x0000001732097220 */ /* 0x082fe20000400000 */
[----:B------:R-:W-:Y:S01]  /*80d0*/  ISETP.GT.AND P1, PT, R0, 0x31, PT ;  /* 0x000000310000780c */ /* 0x000fe20003f24270 */
[----:B------:R0:W-:Y:S01]  /*80e0*/  @P5 STG.E desc[UR38][R4.64+0xa0], R3 ;  /* 0x0000a00304005986 */ /* 0x0001e2000c101926 */
[C---:B------:R-:W-:Y:S01]  /*80f0*/  ISETP.GT.AND P5, PT, R2.reuse, RZ, P0 ;  /* 0x000000ff0200720c */ /* 0x040fe200007a4270 */
[----:B------:R-:W-:Y:S01]  /*8100*/  FMUL R85, R85, R23 ;  /* 0x0000001755557220 */ /* 0x000fe20000400000 */
[----:B------:R-:W-:Y:S01]  /*8110*/  F2FP.TF32.F32.PACK_B R47, R47 ;  /* 0x0000002fff2f723e */ /* 0x000fe200024050ff */
[----:B------:R-:W-:Y:S01]  /*8120*/  @P4 STG.E desc[UR38][R4.64+0xa4], R45 ;  /* 0x0000a42d04004986 */ /* 0x000fe2000c101926 */
[C---:B------:R-:W-:Y:S01]  /*8130*/  ISETP.GT.AND P4, PT, R2.reuse, RZ, P1 ;  /* 0x000000ff0200720c */ /* 0x040fe20000f84270 */
[----:B------:R-:W-:Y:S01]  /*8140*/  FMUL R87, R87, R23 ;  /* 0x0000001757577220 */ /* 0x000fe20000400000 */
[----:B------:R-:W-:Y:S01]  /*8150*/  F2FP.TF32.F32.PACK_B R49, R49 ;  /* 0x00000031ff31723e */ /* 0x000fe200024050ff */
        /* <DEDUP_REMOVED lines=11> */
[-C--:B------:R-:W-:Y:S01]  /*8210*/  FMUL R95, R95, R23.reuse ;  /* 0x000000175f5f7220 */ /* 0x080fe20000400000 */
[----:B------:R-:W-:Y:S01]  /*8220*/  ISETP.GT.AND P1, PT, R0, 0x39, PT ;  /* 0x000000390000780c */ /* 0x000fe20003f24270 */
[----:B-1----:R-:W-:Y:S01]  /*8230*/  FMUL R11, R54, R23 ;  /* 0x00000017360b7220 */ /* 0x002fe20000400000 */
[----:B------:R-:W-:Y:S01]  /*8240*/  F2FP.TF32.F32.PACK_B R51, R51 ;  /* 0x00000033ff33723e */ /* 0x000fe200024050ff */
        /* <DEDUP_REMOVED lines=15> */
[-C--:B------:R-:W-:Y:S01]  /*8340*/  FMUL R103, R103, R23.reuse ;  /* 0x0000001767677220 */ /* 0x080fe20000400000 */
[----:B------:R-:W-:Y:S01]  /*8350*/  ISETP.GT.AND P1, PT, R0, 0x41, PT ;  /* 0x000000410000780c */ /* 0x000fe20003f24270 */
[----:B------:R-:W-:Y:S01]  /*8360*/  FMUL R105, R105, R23 ;  /* 0x0000001769697220 */ /* 0x000fe20000400000 */
[----:B------:R-:W-:Y:S01]  /*8370*/  F2FP.TF32.F32.PACK_B R3, R3 ;  /* 0x00000003ff03723e */ /* 0x000fe200024050ff */
[----:B------:R-:W-:Y:S01]  /*8380*/  FMUL R107, R107, R23 ;  /* 0x000000176b6b7220 */ /* 0x000fe20000400000 */
[----:B------:R-:W-:Y:S01]  /*8390*/  F2FP.TF32.F32.PACK_B R55, R55 ;  /* 0x00000037ff37723e */ /* 0x000fe200024050ff */
        /* <DEDUP_REMOVED lines=21> */
[-C--:B------:R-:W-:Y:S01]  /*84f0*/  FMUL R119, R119, R23.reuse ;  /* 0x0000001777777220 */ /* 0x080fe20000400000 */
[----:B-1----:R-:W-:Y:S01]  /*8500*/  FMUL R11, R62, R23 ;  /* 0x000000173e0b7220 */ /* 0x002fe20000400000 */
[----:B------:R-:W-:Y:S01]  /*8510*/  F2FP.TF32.F32.PACK_B R61, R61 ;  /* 0x0000003dff3d723e */ /* 0x000fe200024050ff */
[-C--:B------:R-:W-:Y:S01]  /*8520*/  FMUL R121, R121, R23.reuse ;  /* 0x0000001779797220 */ /* 0x080fe20000400000 */
        /* <DEDUP_REMOVED lines=51> */
[----:B------:R-:W-:Y:S01]  /*8860*/  ISETP.GT.AND P4, PT, R2, RZ, P1 ;  /* 0x000000ff0200720c */ /* 0x000fe20000f84270 */
[----:B------:R-:W-:Y:S01]  /*8870*/  FMUL R15, R150, R23 ;  /* 0x00000017960f7220 */ /* 0x000fe20000400000 */
[----:B------:R-:W-:Y:S01]  /*8880*/  F2FP.TF32.F32.PACK_B R71, R71 ;  /* 0x00000047ff47723e */ /* 0x000fe200024050ff */
[----:B------:R1:W-:Y:S01]  /*8890*/  @P2 STG.E desc[UR38][R6.64+0x140], R9 ;  /* 0x0001400906002986 */ /* 0x0003e2000c101926 */
[----:B------:R-:W-:Y:S01]  /*88a0*/  ISETP.GT.AND P2, PT, R2, 0x8, P0 ;  /* 0x000000080200780c */ /* 0x000fe20000744270 */
[-C--:B------:R-:W-:Y:S01]  /*88b0*/  FMUL R151, R151, R23.reuse ;  /* 0x0000001797977220 */ /* 0x080fe20000400000 */
[----:B------:R-:W-:Y:S01]  /*88c0*/  ISETP.GT.AND P0, PT, R0, 0x60, PT ;  /* 0x000000600000780c */ /* 0x000fe20003f04270 */
[----:B0-----:R-:W-:Y:S01]  /*88d0*/  FMUL R3, R68, R23 ;  /* 0x0000001744037220 */ /* 0x001fe20000400000 */
[----:B------:R-:W-:Y:S01]  /*88e0*/  @P3 STG.E desc[UR38][R6.64+0x144], R67 ;  /* 0x0001444306003986 */ /* 0x000fe2000c101926 */
[----:B------:R-:W-:-:S02]  /*88f0*/  ISETP.GT.AND P3, PT, R2, 0x8, P1 ;  /* 0x000000080200780c */ /* 0x000fc40000f64270 */
[----:B------:R-:W-:Y:S02]  /*8900*/  ISETP.GT.AND P1, PT, R0, 0x61, PT ;  /* 0x000000610000780c */ /* 0x000fe40003f24270 */
[----:B------:R-:W-:Y:S01]  /*8910*/  F2FP.TF32.F32.PACK_B R3, R3 ;  /* 0x00000003ff03723e */ /* 0x000fe200024050ff */
[----:B-1----:R-:W-:Y:S01]  /*8920*/  FMUL R9, R74, R23 ;  /* 0x000000174a097220 */ /* 0x002fe20000400000 */
[----:B------:R-:W-:-:S03]  /*8930*/  F2FP.TF32.F32.PACK_B R73, R73 ;  /* 0x00000049ff49723e */ /* 0x000fc600024050ff */
[----:B------:R0:W-:Y:S01]  /*8940*/  @P5 STG.E desc[UR38][R4.64+0x160], R3 ;  /* 0x0001600304005986 */ /* 0x0001e2000c101926 */
[C---:B------:R-:W-:Y:S02]  /*8950*/  ISETP.GT.AND P5, PT, R2.reuse, RZ, P0 ;  /* 0x000000ff0200720c */ /* 0x040fe400007a4270 */
[----:B------:R-:W-:Y:S01]  /*8960*/  F2FP.TF32.F32.PACK_B R9, R9 ;  /* 0x00000009ff09723e */ /* 0x000fe200024050ff */
[----:B------:R-:W-:Y:S01]  /*8970*/  @P4 STG.E desc[UR38][R4.64+0x164], R69 ;  /* 0x0001644504004986 */ /* 0x000fe2000c101926 */
[C---:B------:R-:W-:Y:S02]  /*8980*/  ISETP.GT.AND P4, PT, R2.reuse, RZ, P1 ;  /* 0x000000ff0200720c */ /* 0x040fe40000f84270 */
[----:B------:R-:W-:Y:S01]  /*8990*/  F2FP.TF32.F32.PACK_B R75, R75 ;  /* 0x0000004bff4b723e */ /* 0x000fe200024050ff */
[----:B------:R1:W-:Y:S01]  /*89a0*/  @P2 STG.E desc[UR38][R6.64+0x160], R11 ;  /* 0x0001600b06002986 */ /* 0x0003e2000c101926 */
[----:B------:R-:W-:Y:S02]  /*89b0*/  ISETP.GT.AND P2, PT, R2, 0x8, P0 ;  /* 0x000000080200780c */ /* 0x000fe40000744270 */
        /* <DEDUP_REMOVED lines=250> */
[----:B------:R-:W-:Y:S01]  /*9960*/  ISETP.GT.AND P0, PT, R2, 0x8, P0 ;  /* 0x000000080200780c */ /* 0x000fe20000704270 */
[----:B------:R-:W-:Y:S01]  /*9970*/  @P4 STG.E desc[UR38][R4.64+0x364], R133 ;  /* 0x0003648504004986 */ /* 0x000fe2000c101926 */
[----:B------:R-:W-:Y:S02]  /*9980*/  ISETP.GT.AND P4, PT, R0, 0xe9, PT ;  /* 0x000000e90000780c */ /* 0x000fe40003f84270 */
[----:B------:R-:W-:Y:S01]  /*9990*/  F2FP.TF32.F32.PACK_B R9, R9 ;  /* 0x00000009ff09723e */ /* 0x000fe200024050ff */
[----:B------:R1:W-:Y:S01]  /*99a0*/  @P2 STG.E desc[UR38][R6.64+0x360], R11 ;  /* 0x0003600b06002986 */ /* 0x0003e2000c101926 */
[C---:B------:R-:W-:Y:S02]  /*99b0*/  ISETP.GT.AND P2, PT, R2.reuse, RZ, P1 ;  /* 0x000000ff0200720c */ /* 0x040fe40000f44270 */
[----:B------:R-:W-:Y:S01]  /*99c0*/  ISETP.GT.AND P1, PT, R2, 0x8, P1 ;  /* 0x000000080200780c */ /* 0x000fe20000f24270 */
[----:B0-----:R-:W-:Y:S01]  /*99d0*/  FMUL R3, R136, R23 ;  /* 0x0000001788037220 */ /* 0x001fe20000400000 */
[----:B------:R-:W-:Y:S01]  /*99e0*/  @P3 STG.E desc[UR38][R6.64+0x364], R135 ;  /* 0x0003648706003986 */ /* 0x000fe2000c101926 */
[----:B------:R-:W-:-:S02]  /*99f0*/  ISETP.GT.AND P6, PT, R2, RZ, P4 ;  /* 0x000000ff0200720c */ /* 0x000fc400027c4270 */
[----:B------:R-:W-:Y:S02]  /*9a00*/  F2FP.TF32.F32.PACK_B R139, R139 ;  /* 0x0000008bff8b723e */ /* 0x000fe400024050ff */
[----:B------:R-:W-:Y:S02]  /*9a10*/  F2FP.TF32.F32.PACK_B R3, R3 ;  /* 0x00000003ff03723e */ /* 0x000fe400024050ff */
[----:B------:R-:W-:Y:S01]  /*9a20*/  F2FP.TF32.F32.PACK_B R141, R141 ;  /* 0x0000008dff8d723e */ /* 0x000fe200024050ff */
[----:B-1----:R-:W-:Y:S01]  /*9a30*/  FMUL R11, R146, R23 ;  /* 0x00000017920b7220 */ /* 0x002fe20000400000 */
[----:B------:R-:W-:Y:S01]  /*9a40*/  ISETP.GT.AND P4, PT, R2, 0x8, P4 ;  /* 0x000000080200780c */ /* 0x000fe20002784270 */
[----:B------:R0:W-:Y:S01]  /*9a50*/  @P5 STG.E desc[UR38][R4.64+0x380], R3 ;  /* 0x0003800304005986 */ /* 0x0001e2000c101926 */
[----:B------:R-:W-:Y:S02]  /*9a60*/  ISETP.GT.AND P5, PT, R0, 0xe8, PT ;  /* 0x000000e80000780c */ /* 0x000fe40003fa4270 */
[----:B------:R-:W-:Y:S01]  /*9a70*/  F2FP.TF32.F32.PACK_B R143, R143 ;  /* 0x0000008fff8f723e */ /* 0x000fe200024050ff */
[----:B------:R-:W-:Y:S01]  /*9a80*/  @P2 STG.E desc[UR38][R4.64+0x384], R137 ;  /* 0x0003848904002986 */ /* 0x000fe2000c101926 */
[----:B------:R-:W-:-:S02]  /*9a90*/  ISETP.GT.AND P3, PT, R2, RZ, P5 ;  /* 0x000000ff0200720c */ /* 0x000fc40002f64270 */
[----:B------:R-:W-:Y:S01]  /*9aa0*/  ISETP.GT.AND P5, PT, R2, 0x8, P5 ;  /* 0x000000080200780c */ /* 0x000fe20002fa4270 */
[----:B------:R1:W-:Y:S01]  /*9ab0*/  @P0 STG.E desc[UR38][R6.64+0x380], R9 ;  /* 0x0003800906000986 */ /* 0x0003e2000c101926 */
[C---:B------:R-:W-:Y:S02]  /*9ac0*/  ISETP.GT.AND P2, PT, R0.reuse, 0xf1, PT ;  /* 0x000000f10000780c */ /* 0x040fe40003f44270 */
[----:B------:R-:W-:Y:S01]  /*9ad0*/  ISETP.GT.AND P0, PT, R0, 0xf9, PT ;  /* 0x000000f90000780c */ /* 0x000fe20003f04270 */
[----:B0-----:R-:W-:Y:S01]  /*9ae0*/  FMUL R3, R140, R23 ;  /* 0x000000178c037220 */ /* 0x001fe20000400000 */
[----:B------:R-:W-:Y:S01]  /*9af0*/  @P1 STG.E desc[UR38][R6.64+0x384], R139 ;  /* 0x0003848b06001986 */ /* 0x000fe2000c101926 */
[----:B------:R-:W-:Y:S02]  /*9b00*/  ISETP.GT.AND P1, PT, R0, 0xf8, PT ;  /* 0x000000f80000780c */ /* 0x000fe40003f24270 */
[----:B------:R-:W-:Y:S02]  /*9b10*/  F2FP.TF32.F32.PACK_B R145, R145 ;  /* 0x00000091ff91723e */ /* 0x000fe400024050ff */
[----:B------:R-:W-:Y:S01]  /*9b20*/  F2FP.TF32.F32.PACK_B R3, R3 ;  /* 0x00000003ff03723e */ /* 0x000fe200024050ff */
[----:B-1----:R-:W-:Y:S01]  /*9b30*/  FMUL R9, R142, R23 ;  /* 0x000000178e097220 */ /* 0x002fe20000400000 */
[----:B------:R-:W-:-:S03]  /*9b40*/  F2FP.TF32.F32.PACK_B R11, R11 ;  /* 0x0000000bff0b723e */ /* 0x000fc600024050ff */
[----:B------:R0:W-:Y:S01]  /*9b50*/  @P3 STG.E desc[UR38][R4.64+0x3a0], R3 ;  /* 0x0003a00304003986 */ /* 0x0001e2000c101926 */
[----:B------:R-:W-:Y:S02]  /*9b60*/  ISETP.GT.AND P3, PT, R0, 0xf0, PT ;  /* 0x000000f00000780c */ /* 0x000fe40003f64270 */
[----:B------:R-:W-:Y:S01]  /*9b70*/  F2FP.TF32.F32.PACK_B R9, R9 ;  /* 0x00000009ff09723e */ /* 0x000fe200024050ff */
[----:B------:R-:W-:Y:S01]  /*9b80*/  @P6 STG.E desc[UR38][R4.64+0x3a4], R141 ;  /* 0x0003a48d04006986 */ /* 0x000fe2000c101926 */
[C---:B------:R-:W-:Y:S02]  /*9b90*/  ISETP.GT.AND P6, PT, R2.reuse, RZ, P3 ;  /* 0x000000ff0200720c */ /* 0x040fe40001fc4270 */
[C---:B------:R-:W-:Y:S01]  /*9ba0*/  ISETP.GT.AND P3, PT, R2.reuse, 0x8, P3 ;  /* 0x000000080200780c */ /* 0x040fe20001f64270 */
[----:B------:R-:W-:Y:S01]  /*9bb0*/  @P5 STG.E desc[UR38][R6.64+0x3a0], R9 ;  /* 0x0003a00906005986 */ /* 0x000fe2000c101926 */
[C---:B------:R-:W-:Y:S02]  /*9bc0*/  ISETP.GT.AND P5, PT, R2.reuse, RZ, P2 ;  /* 0x000000ff0200720c */ /* 0x040fe400017a4270 */
[----:B------:R-:W-:Y:S01]  /*9bd0*/  ISETP.GT.AND P2, PT, R2, 0x8, P2 ;  /* 0x000000080200780c */ /* 0x000fe20001744270 */
[----:B0-----:R-:W-:Y:S01]  /*9be0*/  FMUL R3, R144, R23 ;  /* 0x0000001790037220 */ /* 0x001fe20000400000 */
[----:B------:R-:W-:Y:S01]  /*9bf0*/  @P4 STG.E desc[UR38][R6.64+0x3a4], R143 ;  /* 0x0003a48f06004986 */ /* 0x000fe2000c101926 */
[----:B------:R-:W-:-:S02]  /*9c00*/  ISETP.GT.AND P4, PT, R2, RZ, P0 ;  /* 0x000000ff0200720c */ /* 0x000fc40000784270 */
[C---:B------:R-:W-:Y:S02]  /*9c10*/  ISETP.GT.AND P0, PT, R2.reuse, 0x8, P0 ;  /* 0x000000080200780c */ /* 0x040fe40000704270 */
[----:B------:R-:W-:Y:S02]  /*9c20*/  F2FP.TF32.F32.PACK_B R3, R3 ;  /* 0x00000003ff03723e */ /* 0x000fe400024050ff */
[----:B------:R-:W-:Y:S02]  /*9c30*/  F2FP.TF32.F32.PACK_B R147, R147 ;  /* 0x00000093ff93723e */ /* 0x000fe400024050ff */
[----:B------:R-:W-:Y:S01]  /*9c40*/  F2FP.TF32.F32.PACK_B R13, R13 ;  /* 0x0000000dff0d723e */ /* 0x000fe200024050ff */
[----:B------:R0:W-:Y:S01]  /*9c50*/  @P6 STG.E desc[UR38][R4.64+0x3c0], R3 ;  /* 0x0003c00304006986 */ /* 0x0001e2000c101926 */
[C---:B------:R-:W-:Y:S02]  /*9c60*/  ISETP.GT.AND P6, PT, R2.reuse, RZ, P1 ;  /* 0x000000ff0200720c */ /* 0x040fe40000fc4270 */
[----:B------:R-:W-:Y:S01]  /*9c70*/  ISETP.GT.AND P1, PT, R2, 0x8, P1 ;  /* 0x000000080200780c */ /* 0x000fe20000f24270 */
[----:B------:R-:W-:Y:S01]  /*9c80*/  @P5 IMAD.MOV.U32 R2, RZ, RZ, R4 ;  /* 0x000000ffff025224 */ /* 0x000fe200078e0004 */
[----:B------:R-:W-:-:S02]  /*9c90*/  F2FP.TF32.F32.PACK_B R149, R149 ;  /* 0x00000095ff95723e */ /* 0x000fc400024050ff */
[----:B------:R-:W-:Y:S02]  /*9ca0*/  F2FP.TF32.F32.PACK_B R15, R15 ;  /* 0x0000000fff0f723e */ /* 0x000fe400024050ff */
[----:B------:R-:W-:Y:S01]  /*9cb0*/  F2FP.TF32.F32.PACK_B R151, R151 ;  /* 0x00000097ff97723e */ /* 0x000fe200024050ff */
[----:B0-----:R-:W-:-:S05]  /*9cc0*/  @P5 IMAD.MOV.U32 R3, RZ, RZ, R5 ;  /* 0x000000ffff035224 */ /* 0x001fca00078e0005 */
[----:B------:R0:W-:Y:S02]  /*9cd0*/  @P5 STG.E desc[UR38][R2.64+0x3c4], R145 ;  /* 0x0003c49102005986 */ /* 0x0001e4000c101926 */
[----:B0-----:R-:W-:Y:S02]  /*9ce0*/  @P3 IMAD.MOV.U32 R2, RZ, RZ, R6 ;  /* 0x000000ffff023224 */ /* 0x001fe400078e0006 */
[----:B------:R-:W-:-:S05]  /*9cf0*/  @P3 IMAD.MOV.U32 R3, RZ, RZ, R7 ;  /* 0x000000ffff033224 */ /* 0x000fca00078e0007 */
[----:B------:R0:W-:Y:S02]  /*9d00*/  @P3 STG.E desc[UR38][R2.64+0x3c0], R11 ;  /* 0x0003c00b02003986 */ /* 0x0001e4000c101926 */
[----:B0-----:R-:W-:Y:S02]  /*9d10*/  @P2 IMAD.MOV.U32 R2, RZ, RZ, R6 ;  /* 0x000000ffff022224 */ /* 0x001fe400078e0006 */
[----:B------:R-:W-:-:S05]  /*9d20*/  @P2 IMAD.MOV.U32 R3, RZ, RZ, R7 ;  /* 0x000000ffff032224 */ /* 0x000fca00078e0007 */
[----:B------:R0:W-:Y:S02]  /*9d30*/  @P2 STG.E desc[UR38][R2.64+0x3c4], R147 ;  /* 0x0003c49302002986 */ /* 0x0001e4000c101926 */
[----:B0-----:R-:W-:Y:S02]  /*9d40*/  @P6 IMAD.MOV.U32 R2, RZ, RZ, R4 ;  /* 0x000000ffff026224 */ /* 0x001fe400078e0004 */
[----:B------:R-:W-:-:S05]  /*9d50*/  @P6 IMAD.MOV.U32 R3, RZ, RZ, R5 ;  /* 0x000000ffff036224 */ /* 0x000fca00078e0005 */
[----:B------:R0:W-:Y:S04]  /*9d60*/  @P6 STG.E desc[UR38][R2.64+0x3e0], R13 ;  /* 0x0003e00d02006986 */ /* 0x0001e8000c101926 */
[----:B------:R1:W-:Y:S01]  /*9d70*/  @P4 STG.E desc[UR38][R4.64+0x3e4], R149 ;  /* 0x0003e49504004986 */ /* 0x0003e2000c101926 */
[----:B0-----:R-:W-:Y:S02]  /*9d80*/  @P1 IMAD.MOV.U32 R2, RZ, RZ, R6 ;  /* 0x000000ffff021224 */ /* 0x001fe400078e0006 */
[----:B------:R-:W-:-:S05]  /*9d90*/  @P1 IMAD.MOV.U32 R3, RZ, RZ, R7 ;  /* 0x000000ffff031224 */ /* 0x000fca00078e0007 */
[----:B------:R1:W-:Y:S04]  /*9da0*/  @P1 STG.E desc[UR38][R2.64+0x3e0], R15 ;  /* 0x0003e00f02001986 */ /* 0x0003e8000c101926 */
[----:B------:R1:W-:Y:S02]  /*9db0*/  @P0 STG.E desc[UR38][R6.64+0x3e4], R151 ;  /* 0x0003e49706000986 */ /* 0x0003e4000c101926 */
.L_x_285:
[----:B------:R-:W-:Y:S05]  /*9dc0*/  BSYNC B0 ;  /* 0x0000000000007941 */ /* 0x000fea0003800000 */
.L_x_31:
[----:B-1----:R-:W-:Y:S01]  /*9dd0*/  IMAD.U32 R2, RZ, RZ, UR36 ;  /* 0x00000024ff027e24 */ /* 0x002fe2000f8e00ff */
[----:B------:R-:W-:Y:S01]  /*9de0*/  ULDC.64 UR4, c[0x0][0x650] ;  /* 0x0001940000047ab9 */ /* 0x000fe20000000a00 */
[----:B------:R-:W-:Y:S01]  /*9df0*/  IMAD.U32 R0, RZ, RZ, UR41 ;  /* 0x00000029ff007e24 */ /* 0x000fe2000f8e00ff */
[----:B------:R1:W-:Y:S01]  /*9e00*/  SYNCS.ARRIVE.TRANS64.A1T0 RZ, [R158+UR50], RZ ;  /* 0x000000ff9eff79a7 */ /* 0x0003e20008100032 */
[----:B0-----:R-:W-:Y:S01]  /*9e10*/  IMAD.U32 R3, RZ, RZ, UR37 ;  /* 0x00000025ff037e24 */ /* 0x001fe2000f8e00ff */
[C---:B------:R-:W-:Y:S01]  /*9e20*/  LEA R16, P0, R2.reuse, R16, 0x1 ;  /* 0x0000001002107211 */ /* 0x040fe200078008ff */
[----:B-----5:R-:W-:Y:S02]  /*9e30*/  IMAD.MOV.U32 R18, RZ, RZ, -0x1 ;  /* 0xffffffffff127424 */ /* 0x020fe400078e00ff */
[----:B------:R-:W-:Y:S01]  /*9e40*/  IMAD.MOV.U32 R19, RZ, RZ, -0x1 ;  /* 0xffffffffff137424 */ /* 0x000fe200078e00ff */
[----:B------:R-:W-:Y:S01]  /*9e50*/  LEA.HI.X R17, R2, R17, R0, 0x1, P0 ;  /* 0x0000001102117211 */ /* 0x000fe200000f0c00 */
[----:B------:R-:W-:Y:S01]  /*9e60*/  IMAD.MOV.U32 R2, RZ, RZ, -0x1 ;  /* 0xffffffffff027424 */ /* 0x000fe200078e00ff */
[----:B------:R-:W-:-:S02]  /*9e70*/  ISETP.GE.U32.AND P0, PT, R16, UR4, PT ;  /* 0x0000000410007c0c */ /* 0x000fc4000bf06070 */
[----:B------:R-:W-:Y:S02]  /*9e80*/  PRMT R0, RZ, 0x7610, R0 ;  /* 0x00007610ff007816 */ /* 0x000fe40000000000 */
[----:B------:R-:W-:-:S13]  /*9e90*/  ISETP.GE.U32.AND.EX P0, PT, R17, UR5, PT, P0 ;  /* 0x0000000511007c0c */ /* 0x000fda000bf06100 */
[----:B-1----:R-:W-:Y:S05]  /*9ea0*/  @P0 BRA `(.L_x_286) ;  /* 0x00000004008c0947 */ /* 0x002fea0003800000 */
[----:B------:R-:W0:Y:S01]  /*9eb0*/  S2UR UR7, SR_CTAID.X ;  /* 0x00000000000779c3 */ /* 0x000e220000002500 */
[----:B------:R-:W-:Y:S01]  /*9ec0*/  ULDC.64 UR4, c[0x0][0x628] ;  /* 0x00018a0000047ab9 */ /* 0x000fe20000000a00 */
[----:B------:R-:W-:Y:S01]  /*9ed0*/  ULDC UR6, c[0x0][0x150] ;  /* 0x0000540000067ab9 */ /* 0x000fe20000000800 */
[----:B------:R-:W-:Y:S01]  /*9ee0*/  ISETP.NE.U32.AND P0, PT, RZ, UR4, PT ;  /* 0x00000004ff007c0c */ /* 0x000fe2000bf05070 */
[----:B------:R-:W-:Y:S01]  /*9ef0*/  ULDC UR15, c[0x0][0x630] ;  /* 0x00018c00000f7ab9 */ /* 0x000fe20000000800 */
[C---:B------:R-:W-:Y:S01]  /*9f00*/  R2UR UR16, R16.reuse ;  /* 0x00000000101072ca */ /* 0x040fe200000e0000 */
[----:B------:R-:W-:Y:S01]  /*9f10*/  ULDC UR18, c[0x0][0x154] ;  /* 0x0000550000127ab9 */ /* 0x000fe20000000800 */
[----:B------:R-:W-:Y:S01]  /*9f20*/  ISETP.NE.AND.EX P0, PT, RZ, UR5, PT, P0 ;  /* 0x00000005ff007c0c */ /* 0x000fe2000bf05300 */
[----:B------:R-:W1:Y:S01]  /*9f30*/  S2UR UR19, SR_CTAID.Y ;  /* 0x00000000001379c3 */ /* 0x000e620000002600 */
[----:B------:R-:W-:Y:S02]  /*9f40*/  R2UR UR17, R17 ;  /* 0x00000000111172ca */ /* 0x000fe400000e0000 */
[----:B------:R-:W-:-:S02]  /*9f50*/  R2UR UR12, R16 ;  /* 0x00000000100c72ca */ /* 0x000fc400000e0000 */
[----:B------:R-:W-:Y:S02]  /*9f60*/  R2UR UR13, R17 ;  /* 0x00000000110d72ca */ /* 0x000fe400000e0000 */
[----:B0-----:R-:W-:-:S05]  /*9f70*/  I2FP.F32.U32 R0, UR7 ;  /* 0x0000000700007c45 */ /* 0x001fca0008201000 */
[----:B------:R-:W-:-:S04]  /*9f80*/  FMUL R0, R0, UR6 ;  /* 0x0000000600007c20 */ /* 0x000fc80008400000 */
[----:B------:R0:W0:Y:S01]  /*9f90*/  F2I.U32.TRUNC.NTZ R2, R0 ;  /* 0x0000000000027305 */ /* 0x000022000020f000 */
[----:B-1----:R-:W-:Y:S05]  /*9fa0*/  @!P0 BRA `(.L_x_287) ;  /* 0x0000000000308947 */ /* 0x002fea0003800000 */
        /* <DEDUP_REMOVED lines=12> */
.L_x_287:
[----:B------:R-:W-:Y:S01]  /*a070*/  USHF.R.U64 UR6, UR12, UR15, UR13 ;  /* 0x0000000f0c067299 */ /* 0x000fe2000800120d */
[----:B0-----:R-:W-:Y:S01]  /*a080*/  I2FP.F32.U32 R0, UR19 ;  /* 0x0000001300007c45 */ /* 0x001fe20008201000 */
[----:B------:R-:W-:Y:S01]  /*a090*/  USHF.R.U32.HI UR4, URZ, UR15, UR13 ;  /* 0x0000000f3f047299 */ /* 0x000fe2000801160d */
[----:B------:R-:W-:Y:S01]  /*a0a0*/  R2UR UR14, R2 ;  /* 0x00000000020e72ca */ /* 0x000fe200000e0000 */
[----:B------:R-:W-:Y:S02]  /*a0b0*/  UIADD3 UR9, UP0, URZ, -UR6, URZ ;  /* 0x800000063f097290 */ /* 0x000fe4000ff1e03f */
[----:B------:R-:W-:Y:S01]  /*a0c0*/  FMUL R0, R0, UR18 ;  /* 0x0000001200007c20 */ /* 0x000fe20008400000 */
[----:B------:R-:W-:Y:S01]  /*a0d0*/  ULDC.64 UR12, c[0x0][0x620] ;  /* 0x00018800000c7ab9 */ /* 0x000fe20000000a00 */
[----:B------:R-:W-:Y:S01]  /*a0e0*/  UIADD3.X UR4, URZ, ~UR4, URZ, UP0, !UPT ;  /* 0x800000043f047290 */ /* 0x000fe200087fe43f */
[----:B------:R-:W-:Y:S01]  /*a0f0*/  UMOV UR10, UR16 ;  /* 0x00000010000a7c82 */ /* 0x000fe20008000000 */
[----:B------:R-:W-:-:S02]  /*a100*/  UMOV UR11, UR17 ;  /* 0x00000011000b7c82 */ /* 0x000fc40008000000 */
[----:B------:R-:W0:Y:S01]  /*a110*/  F2I.U32.TRUNC.NTZ R0, R0 ;  /* 0x0000000000007305 */ /* 0x000e22000020f000 */
[----:B------:R-:W-:Y:S02]  /*a120*/  UIMAD UR4, UR4, UR12, URZ ;  /* 0x0000000c040472a4 */ /* 0x000fe4000f8e023f */
        /* <DEDUP_REMOVED lines=9> */
[----:B------:R-:W-:Y:S01]  /*a1c0*/  USHF.R.U64 UR12, UR10, UR13, UR11 ;  /* 0x0000000d0a0c7299 */ /* 0x000fe2000800120b */
[----:B0-----:R-:W-:Y:S01]  /*a1d0*/  R2UR UR16, R0 ;  /* 0x00000000001072ca */ /* 0x001fe200000e0000 */
[----:B------:R-:W-:Y:S01]  /*a1e0*/  USHF.R.U32.HI UR10, URZ, UR13, UR11 ;  /* 0x0000000d3f0a7299 */ /* 0x000fe2000801160b */
[----:B------:R-:W-:Y:S01]  /*a1f0*/  ISETP.NE.AND.EX P0, PT, RZ, UR5, PT, P0 ;  /* 0x00000005ff007c0c */ /* 0x000fe2000bf05300 */
[----:B------:R-:W-:Y:S01]  /*a200*/  ULDC UR17, c[0x0][0x608] ;  /* 0x0001820000117ab9 */ /* 0x000fe20000000800 */
[----:B------:R-:W-:-:S02]  /*a210*/  ULOP3.LUT UR23, URZ, UR18, URZ, 0x33, !UPT ;  /* 0x000000123f177292 */ /* 0x000fc4000f8e333f */
[----:B------:R-:W-:Y:S02]  /*a220*/  USHF.R.U64 UR18, UR12, UR17, UR10 ;  /* 0x000000110c127299 */ /* 0x000fe4000800120a */
[----:B------:R-:W-:Y:S01]  /*a230*/  USHF.R.U32.HI UR10, URZ, UR17, UR10 ;  /* 0x000000113f0a7299 */ /* 0x000fe2000801160a */
[----:B------:R-:W-:Y:S01]  /*a240*/  UMOV UR20, 0x1 ;  /* 0x0000000100147882 */ /* 0x000fe20000000000 */
[----:B------:R-:W-:Y:S02]  /*a250*/  UIADD3 UR14, -UR14, URZ, URZ ;  /* 0x0000003f0e0e7290 */ /* 0x000fe4000fffe13f */
[----:B------:R-:W-:Y:S02]  /*a260*/  USHF.L.U32 UR13, UR20, UR22, URZ ;  /* 0x00000016140d7299 */ /* 0x000fe4000800063f */
[----:B------:R-:W-:Y:S01]  /*a270*/  USHF.R.U64 UR20, UR18, UR22, UR10 ;  /* 0x0000001612147299 */ /* 0x000fe2000800120a */
[----:B------:R-:W-:Y:S01]  /*a280*/  ULDC UR15, c[0x0][0x144] ;  /* 0x00005100000f7ab9 */ /* 0x000fe20000000800 */
[----:B------:R-:W-:Y:S01]  /*a290*/  ULDC UR8, c[0x0][0x600] ;  /* 0x0001800000087ab9 */ /* 0x000fe20000000800 */
[----:B------:R-:W-:-:S02]  /*a2a0*/  UIADD3 UR21, -UR16, URZ, URZ ;  /* 0x0000003f10157290 */ /* 0x000fc4000fffe13f */
[----:B------:R-:W-:Y:S02]  /*a2b0*/  USHF.R.U32.HI UR17, URZ, UR22, UR10 ;  /* 0x000000163f117299 */ /* 0x000fe4000801160a */
[----:B------:R-:W-:Y:S02]  /*a2c0*/  UIADD3 UR9, UR8, -0x1, URZ ;  /* 0xffffffff08097890 */ /* 0x000fe4000fffe03f */
        /* <DEDUP_REMOVED lines=16> */
.L_x_288:
[----:B------:R-:W-:Y:S01]  /*a3d0*/  UISETP.NE.AND UP0, UPT, UR48, URZ, UPT ;  /* 0x0000003f3000728c */ /* 0x000fe2000bf05270 */
[----:B------:R-:W-:Y:S01]  /*a3e0*/  IMAD.MOV.U32 R0, RZ, RZ, 0x1 ;  /* 0x00000001ff007424 */ /* 0x000fe200078e00ff */
[----:B------:R-:W-:Y:S01]  /*a3f0*/  USHF.R.U64 UR4, UR16, UR24, UR17 ;  /* 0x0000001810047299 */ /* 0x000fe20008001211 */
[----:B------:R-:W-:Y:S01]  /*a400*/  IMAD.U32 R19, RZ, RZ, UR6 ;  /* 0x00000006ff137e24 */ /* 0x000fe2000f8e00ff */
[----:B------:R-:W-:Y:S02]  /*a410*/  ULOP3.LUT UR18, UR18, UR23, URZ, 0xc0, !UPT ;  /* 0x0000001712127292 */ /* 0x000fe4000f8ec03f */
[----:B------:R-:W-:Y:S02]  /*a420*/  UIADD3 UR5, -UR4, URZ, URZ ;  /* 0x0000003f04057290 */ /* 0x000fe4000fffe13f */
[----:B------:R-:W-:Y:S02]  /*a430*/  ULOP3.LUT UR9, UR12, UR9, URZ, 0xc0, !UPT ;  /* 0x000000090c097292 */ /* 0x000fe4000f8ec03f */
[----:B------:R-:W-:-:S02]  /*a440*/  UIMAD UR4, UR13, UR4, UR18 ;  /* 0x000000040d0472a4 */ /* 0x000fc4000f8e0212 */
[----:B------:R-:W-:Y:S02]  /*a450*/  @UP0 UIMAD UR22, UR26, UR21, UR19 ;  /* 0x000000151a1602a4 */ /* 0x000fe4000f8e0213 */
[----:B------:R-:W-:Y:S01]  /*a460*/  UIMAD UR5, UR5, UR25, UR20 ;  /* 0x00000019050572a4 */ /* 0x000fe2000f8e0214 */
[----:B------:R-:W-:Y:S02]  /*a470*/  ULDC UR7, c[0x0][0x610] ;  /* 0x0001840000077ab9 */ /* 0x000fe40000000800 */
[----:B------:R-:W-:Y:S02]  /*a480*/  UIMAD UR4, UR4, UR7, UR22 ;  /* 0x00000007040472a4 */ /* 0x000fe4000f8e0216 */
[----:B------:R-:W-:-:S04]  /*a490*/  UIMAD UR5, UR5, UR8, UR9 ;  /* 0x00000008050572a4 */ /* 0x000fc8000f8e0209 */
[----:B------:R-:W-:Y:S02]  /*a4a0*/  USEL UR7, UR5, UR4, !UP0 ;  /* 0x0000000405077287 */ /* 0x000fe4000c000000 */
[----:B------:R-:W-:-:S04]  /*a4b0*/  USEL UR4, UR4, UR5, !UP0 ;  /* 0x0000000504047287 */ /* 0x000fc8000c000000 */
[----:B------:R-:W-:Y:S02]  /*a4c0*/  IMAD.U32 R2, RZ, RZ, UR7 ;  /* 0x00000007ff027e24 */ /* 0x000fe4000f8e00ff */
[----:B------:R-:W-:-:S07]  /*a4d0*/  IMAD.U32 R18, RZ, RZ, UR4 ;  /* 0x00000004ff127e24 */ /* 0x000fce000f8e00ff */
.L_x_286:
[----:B------:R-:W-:Y:S02]  /*a4e0*/  LOP3.LUT P0, RZ, R0, 0xff, RZ, 0xc0, !PT ;  /* 0x000000ff00ff7812 */ /* 0x000fe4000780c0ff */
[----:B------:R-:W-:-:S11]  /*a4f0*/  LOP3.LUT R166, R166, 0x1, RZ, 0x3c, !PT ;  /* 0x00000001a6a67812 */ /* 0x000fd600078e3cff */
[----:B------:R-:W-:Y:S05]  /*a500*/  @P0 BRA `(.L_x_289) ;  /* 0xffffff6c00fc0947 */ /* 0x000fea000383ffff */
[----:B------:R-:W-:Y:S05]  /*a510*/  EXIT ;  /* 0x000000000000794d */ /* 0x000fea0003800000 */
.L_x_12:
[----:B------:R-:W-:-:S08]  /*a520*/  ISETP.NE.AND P0, PT, RZ, UR8, PT ;  /* 0x00000008ff007c0c */ /* 0x000fd0000bf05270 */
[----:B-----5:R-:W0:-:S00]  /*a530*/  USETMAXREG.DEALLOC.CTAPOOL 0x28 ;  /* 0x00000028000079c8 */ /* 0x020e0000080e0500 */
[----:B------:R-:W-:Y:S05]  /*a540*/  @P0 EXIT ;  /* 0x000000000000094d */ /* 0x000fea0003800000 */
[----:B0-----:R-:W-:Y:S01]  /*a550*/  LOP3.LUT P0, RZ, R5, 0xff, RZ, 0xc0, !PT ;  /* 0x000000ff05ff7812 */ /* 0x001fe2000780c0ff */
[----:B------:R-:W-:Y:S02]  /*a560*/  IMAD.MOV.U32 R8, RZ, RZ, 0x1 ;  /* 0x00000001ff087424 */ /* 0x000fe400078e00ff */
[----:B------:R-:W-:-:S10]  /*a570*/  IMAD.MOV.U32 R0, RZ, RZ, RZ ;  /* 0x000000ffff007224 */ /* 0x000fd400078e00ff */
[----:B------:R-:W-:Y:S05]  /*a580*/  @!P0 BRA `(.L_x_290) ;  /* 0x0000000c00148947 */ /* 0x000fea0003800000 */
[----:B------:R-:W-:Y:S01]  /*a590*/  LOP3.LUT P0, RZ, R4, 0x1f, RZ, 0xc0, !PT ;  /* 0x0000001f04ff7812 */ /* 0x000fe2000780c0ff */
[----:B------:R-:W-:Y:S01]  /*a5a0*/  ULDC UR5, c[0x0][0x658] ;  /* 0x0001960000057ab9 */ /* 0x000fe20000000800 */
[----:B------:R-:W-:Y:S01]  /*a5b0*/  UMOV UR6, 0xffffffff ;  /* 0xffffffff00067882 */ /* 0x000fe20000000000 */
[----:B------:R-:W-:Y:S01]  /*a5c0*/  BSSY B0, `(.L_x_290) ;  /* 0x00000c1000007945 */ /* 0x000fe20003800000 */
[----:B------:R-:W-:Y:S01]  /*a5d0*/  USHF.L.U32 UR6, UR6, UR5, URZ ;  /* 0x0000000506067299 */ /* 0x000fe2000800063f */
[C---:B------:R-:W-:Y:S01]  /*a5e0*/  ISETP.NE.AND P3, PT, R3.reuse, RZ, PT ;  /* 0x000000ff0300720c */ /* 0x040fe20003f65270 */
[----:B------:R-:W-:Y:S01]  /*a5f0*/  IMAD.MOV.U32 R9, RZ, RZ, 0x1 ;  /* 0x00000001ff097424 */ /* 0x000fe200078e00ff */
[----:B------:R-:W-:Y:S01]  /*a600*/  ISETP.NE.OR P0, PT, R3, RZ, !P0 ;  /* 0x000000ff0300720c */ /* 0x000fe20004705670 */
[----:B------:R-:W-:Y:S01]  /*a610*/  IMAD.MOV.U32 R8, RZ, RZ, 0x1 ;  /* 0x00000001ff087424 */ /* 0x000fe200078e00ff */
[----:B------:R-:W-:Y:S01]  /*a620*/  ULDC UR4, c[0x0][0x600] ;  /* 0x0001800000047ab9 */ /* 0x000fe20000000800 */
[----:B------:R-:W-:Y:S01]  /*a630*/  IMAD.MOV.U32 R0, RZ, RZ, RZ ;  /* 0x000000ffff007224 */ /* 0x000fe200078e00ff */
[----:B------:R-:W-:Y:S01]  /*a640*/  UMOV UR7, 0x1 ;  /* 0x0000000100077882 */ /* 0x000fe20000000000 */
[----:B------:R-:W-:-:S02]  /*a650*/  UIADD3 UR19, UR42, 0x1, URZ ;  /* 0x000000012a137890 */ /* 0x000fc4000fffe03f */
[----:B------:R-:W-:Y:S02]  /*a660*/  ULOP3.LUT UR22, UR40, 0x2, URZ, 0xfc, !UPT ;  /* 0x0000000228167892 */ /* 0x000fe4000f8efc3f */
[----:B------:R-:W-:Y:S02]  /*a670*/  UIADD3 UR4, UR4, -0x1, URZ ;  /* 0xffffffff04047890 */ /* 0x000fe4000fffe03f */
[----:B------:R-:W-:Y:S02]  /*a680*/  USHF.L.U32 UR5, UR7, UR5, URZ ;  /* 0x0000000507057299 */ /* 0x000fe4000800063f */
[----:B------:R-:W-:Y:S01]  /*a690*/  ULOP3.LUT UR6, URZ, UR6, URZ, 0x33, !UPT ;  /* 0x000000063f067292 */ /* 0x000fe2000f8e333f */
[----:B------:R-:W-:-:S11]  /*a6a0*/  ULDC.64 UR20, c[0x0][0x198] ;  /* 0x0000660000147ab9 */ /* 0x000fd60000000a00 */
.L_x_302:
[----:B------:R-:W-:-:S03]  /*a6b0*/  UMOV UR7, 0xffffffff ;  /* 0xffffffff00077882 */ /* 0x000fc60000000000 */
[----:B------:R-:W-:Y:S05]  /*a6c0*/  BRA.DIV UR7, `(.L_x_291) ;  /* 0x0000000e07947947 */ /* 0x000fea000b800000 */
[----:B------:R-:W-:-:S13]  /*a6d0*/  ELECT P6, URZ, PT ;  /* 0x00000000003f782f */ /* 0x000fda00038c0000 */
.L_x_313:
[----:B------:R-:W0:Y:S01]  /*a6e0*/  LDC R3, c[0x0][0x28c] ;  /* 0x0000a300ff037b82 */ /* 0x000e220000000800 */
[----:B------:R-:W-:Y:S01]  /*a6f0*/  BSSY B1, `(.L_x_292) ;  /* 0x0000038000017945 */ /* 0x000fe20003800000 */
[----:B0-----:R-:W-:-:S13]  /*a700*/  ISETP.LT.OR P6, PT, R3, 0x1, !P6 ;  /* 0x000000010300780c */ /* 0x001fda00077c1670 */
[----:B------:R-:W-:Y:S05]  /*a710*/  @P6 BRA `(.L_x_293) ;  /* 0x0000000000d46947 */ /* 0x000fea0003800000 */
[----:B------:R-:W-:Y:S02]  /*a720*/  IMAD.SHL.U32 R6, R2, 0x100, RZ ;  /* 0x0000010002067824 */ /* 0x000fe400078e00ff */
[----:B------:R-:W-:Y:S02]  /*a730*/  IMAD.SHL.U32 R18, R18, 0x40, RZ ;  /* 0x0000004012127824 */ /* 0x000fe400078e00ff */
[----:B------:R-:W-:Y:S02]  /*a740*/  IMAD.MOV.U32 R11, RZ, RZ, RZ ;  /* 0x000000ffff0b7224 */ /* 0x000fe400078e00ff */
[----:B------:R-:W-:Y:S02]  /*a750*/  IMAD.U32 R12, RZ, RZ, UR19 ;  /* 0x00000013ff0c7e24 */ /* 0x000fe4000f8e00ff */
[----:B------:R-:W-:Y:S02]  /*a760*/  IMAD.MOV.U32 R2, RZ, RZ, R8 ;  /* 0x000000ffff027224 */ /* 0x000fe400078e0008 */
[----:B------:R-:W-:-:S07]  /*a770*/  IMAD.MOV.U32 R3, RZ, RZ, R0 ;  /* 0x000000ffff037224 */ /* 0x000fce00078e0000 */
.L_x_297:
[----:B------:R-:W0:Y:S01]  /*a780*/  S2R R5, SR_CgaCtaId ;  /* 0x0000000000057919 */ /* 0x000e220000008800 */
[----:B------:R-:W-:-:S04]  /*a790*/  MOV R4, 0x400 ;  /* 0x0000040000047802 */ /* 0x000fc80000000f00 */
[----:B0-----:R-:W-:Y:S02]  /*a7a0*/  LEA R10, R5, R4, 0x18 ;  /* 0x00000004050a7211 */ /* 0x001fe400078ec0ff */
[----:B------:R-:W-:Y:S01]  /*a7b0*/  SHF.L.U32 R4, R2, 0x1f, RZ ;  /* 0x0000001f02047819 */ /* 0x000fe200000006ff */
[----:B------:R-:W0:Y:S02]  /*a7c0*/  @!P3 LDC R5, c[0x0][0x500] ;  /* 0x00014000ff05bb82 */ /* 0x000e240000000800 */
[----:B------:R-:W-:-:S04]  /*a7d0*/  IMAD R7, R3, 0x8, R10 ;  /* 0x0000000803077824 */ /* 0x000fc800078e020a */
[----:B------:R-:W1:Y:S02]  /*a7e0*/  SYNCS.PHASECHK.TRANS64.TRYWAIT P1, [R7+URZ+0x10], R4 ;  /* 0x00001004070075a7 */ /* 0x000e64000802017f */
[----:B-1----:R-:W-:Y:S05]  /*a7f0*/  @!P1 BRA `(.L_x_294) ;  /* 0x0000000c00689947 */ /* 0x002fea0003800000 */
.L_x_314:
[----:B------:R-:W-:Y:S01]  /*a800*/  UPRMT UR7, UR22, 0x9910, URZ ;  /* 0x0000991016077896 */ /* 0x000fe2000800003f */
[----:B0-----:R0:W-:Y:S03]  /*a810*/  @!P3 SYNCS.ARRIVE.TRANS64 RZ, [R7+URZ], R5 ;  /* 0x0000000507ffb9a7 */ /* 0x0011e6000800003f */
[----:B------:R-:W-:-:S06]  /*a820*/  UISETP.NE.AND UP0, UPT, UR7, 0x2, UPT ;  /* 0x000000020700788c */ /* 0x000fcc000bf05270 */
[----:B------:R-:W-:-:S13]  /*a830*/  PLOP3.LUT P1, PT, PT, PT, UP0, 0x80, 0x0 ;  /* 0x000000000000781c */ /* 0x000fda0003f2f008 */
[----:B0-----:R-:W-:Y:S05]  /*a840*/  @P1 BRA `(.L_x_295) ;  /* 0x0000000000041947 */ /* 0x001fea0003800000 */
[----:B------:R-:W-:Y:S01]  /*a850*/  BPT.TRAP 0x1 ;  /* 0x000000040000795c */ /* 0x000fe20000300000 */
.L_x_295:
[----:B------:R-:W-:Y:S05]  /*a860*/  @P0 BRA `(.L_x_296) ;  /* 0x0000000000040947 */ /* 0x000fea0003800000 */
[----:B------:R-:W-:Y:S01]  /*a870*/  BPT.TRAP 0x1 ;  /* 0x000000040000795c */ /* 0x000fe20000300000 */
.L_x_296:
[--C-:B-1----:R-:W-:Y:S01]  /*a880*/  IMAD R4, R3, 0x2000, R10.reuse ;  /* 0x0000200003047824 */ /* 0x102fe200078e020a */
[----:B------:R-:W-:Y:S01]  /*a890*/  R2UR UR9, R7 ;  /* 0x00000000070972ca */ /* 0x000fe200000e0000 */
[C---:B------:R-:W-:Y:S01]  /*a8a0*/  IMAD R10, R3.reuse, 0x8000, R10 ;  /* 0x00008000030a7824 */ /* 0x040fe200078e020a */
[----:B------:R-:W-:Y:S01]  /*a8b0*/  UIADD3 UR14, UP0, UR20, 0xf0, URZ ;  /* 0x000000f0140e7890 */ /* 0x000fe2000ff1e03f */
[----:B------:R-:W-:Y:S01]  /*a8c0*/  VIADD R12, R12, 0xffffffff ;  /* 0xffffffff0c0c7836 */ /* 0x000fe20000000000 */
[----:B------:R-:W-:Y:S01]  /*a8d0*/  R2UR UR7, R4 ;  /* 0x00000000040772ca */ /* 0x000fe200000e0000 */
[----:B------:R-:W-:Y:S01]  /*a8e0*/  UIADD3 UR24, UP1, UR20, 0x1f0, URZ ;  /* 0x000001f014187890 */ /* 0x000fe2000ff3e03f */
[----:B------:R-:W-:Y:S01]  /*a8f0*/  R2UR UR8, R10 ;  /* 0x000000000a0872ca */ /* 0x000fe200000e0000 */
[----:B------:R-:W-:Y:S01]  /*a900*/  UIADD3.X UR15, URZ, UR21, URZ, UP0, !UPT ;  /* 0x000000153f0f7290 */ /* 0x000fe200087fe43f */
[----:B------:R-:W-:Y:S01]  /*a910*/  R2UR UR11, R18 ;  /* 0x00000000120b72ca */ /* 0x000fe200000e0000 */
[----:B------:R-:W-:Y:S01]  /*a920*/  VIADD R3, R3, 0x1 ;  /* 0x0000000103037836 */ /* 0x000fe20000000000 */
[----:B------:R-:W-:Y:S01]  /*a930*/  R2UR UR10, R11 ;  /* 0x000000000b0a72ca */ /* 0x000fe200000e0000 */
[----:B------:R-:W-:Y:S01]  /*a940*/  UIADD3.X UR25, URZ, UR21, URZ, UP1, !UPT ;  /* 0x000000153f197290 */ /* 0x000fe20008ffe43f */
[----:B------:R-:W-:Y:S01]  /*a950*/  R2UR UR12, R19 ;  /* 0x00000000130c72ca */ /* 0x000fe200000e0000 */
[----:B------:R-:W-:Y:S01]  /*a960*/  UMOV UR16, 0x0 ;  /* 0x0000000000107882 */ /* 0x000fe20000000000 */
[----:B------:R-:W-:Y:S01]  /*a970*/  R2UR UR18, R6 ;  /* 0x00000000061272ca */ /* 0x000fe200000e0000 */
[----:B------:R-:W-:Y:S01]  /*a980*/  UMOV UR17, 0x10000000 ;  /* 0x1000000000117882 */ /* 0x000fe20000000000 */
[----:B------:R-:W-:Y:S01]  /*a990*/  ISETP.GT.AND P2, PT, R12, 0x1, PT ;  /* 0x000000010c00780c */ /* 0x000fe20003f44270 */
[----:B------:R-:W-:Y:S01]  /*a9a0*/  UIADD3 UR7, UR7, 0x100, URZ ;  /* 0x0000010007077890 */ /* 0x000fe2000fffe03f */
[----:B------:R-:W-:Y:S01]  /*a9b0*/  ISETP.NE.AND P1, PT, R3, 0x2, PT ;  /* 0x000000020300780c */ /* 0x000fe20003f25270 */
[----:B------:R-:W-:Y:S01]  /*a9c0*/  UIADD3 UR13, UR8, 0x4100, URZ ;  /* 0x00004100080d7890 */ /* 0x000fe2000fffe03f */
[----:B------:R-:W-:-:S02]  /*a9d0*/  VIADD R11, R11, 0x20 ;  /* 0x000000200b0b7836 */ /* 0x000fc40000000000 */
[----:B------:R-:W-:Y:S02]  /*a9e0*/  SEL R5, RZ, 0x1, P1 ;  /* 0x00000001ff057807 */ /* 0x000fe40000800000 */
[----:B------:R-:W-:Y:S01]  /*a9f0*/  UMOV UR8, UR7 ;  /* 0x0000000700087c82 */ /* 0x000fe20008000000 */
[----:B------:R-:W-:Y:S01]  /*aa00*/  SEL R3, R3, RZ, P1 ;  /* 0x000000ff03037207 */ /* 0x000fe20000800000 */
[----:B------:R0:W-:Y:S01]  /*aa10*/  UTMALDG.3D [UR8], [UR14], desc[UR16] ;  /* 0x000010080e0075b4 */ /* 0x0001e20008011000 */
[----:B------:R-:W-:Y:S01]  /*aa20*/  LOP3.LUT R2, R2, R5, RZ, 0x3c, !PT ;  /* 0x0000000502027212 */ /* 0x000fe200078e3cff */
[----:B0-----:R-:W-:Y:S01]  /*aa30*/  UMOV UR8, UR13 ;  /* 0x0000000d00087c82 */ /* 0x001fe20008000000 */
[----:B------:R-:W-:Y:S02]  /*aa40*/  UMOV UR11, UR18 ;  /* 0x00000012000b7c82 */ /* 0x000fe40008000000 */
[----:B------:R0:W-:Y:S02]  /*aa50*/  UTMALDG.3D [UR8], [UR24], desc[UR16] ;  /* 0x00001008180075b4 */ /* 0x0001e40008011000 */
[----:B0-----:R-:W-:Y:S05]  /*aa60*/  @P2 BRA `(.L_x_297) ;  /* 0xfffffffc00442947 */ /* 0x001fea000383ffff */
.L_x_293:
[----:B------:R-:W-:Y:S05]  /*aa70*/  BSYNC B1 ;  /* 0x0000000000017941 */ /* 0x000fea0003800000 */
.L_x_292:
[----:B------:R-:W-:Y:S01]  /*aa80*/  LOP3.LUT P4, RZ, R9, 0xff, RZ, 0xc0, !PT ;  /* 0x000000ff09ff7812 */ /* 0x000fe2000788c0ff */
[----:B------:R-:W-:Y:S01]  /*aa90*/  VIADD R0, R0, UR42 ;  /* 0x0000002a00007c36 */ /* 0x000fe20008000000 */
[----:B------:R-:W-:Y:S01]  /*aaa0*/  ULDC.64 UR8, c[0x0][0x650] ;  /* 0x0001940000087ab9 */ /* 0x000fe20000000a00 */
[----:B------:R-:W-:Y:S01]  /*aab0*/  BSSY B1, `(.L_x_298) ;  /* 0x000006f000017945 */ /* 0x000fe20003800000 */
[----:B------:R-:W-:Y:S01]  /*aac0*/  IMAD.MOV.U32 R18, RZ, RZ, -0x1 ;  /* 0xffffffffff127424 */ /* 0x000fe200078e00ff */
[----:B------:R-:W-:Y:S01]  /*aad0*/  PRMT R9, RZ, 0x7610, R9 ;  /* 0x00007610ff097816 */ /* 0x000fe20000000009 */
[----:B------:R-:W-:Y:S01]  /*aae0*/  IMAD.MOV.U32 R19, RZ, RZ, -0x1 ;  /* 0xffffffffff137424 */ /* 0x000fe200078e00ff */
[C---:B------:R-:W-:Y:S02]  /*aaf0*/  ISETP.GT.U32.AND P1, PT, R0.reuse, 0x1, PT ;  /* 0x000000010000780c */ /* 0x040fe40003f24070 */
[----:B------:R-:W-:Y:S02]  /*ab00*/  SHF.R.U32.HI R2, RZ, 0x1, R0 ;  /* 0x00000001ff027819 */ /* 0x000fe40000011600 */
[----:B------:R-:W-:-:S02]  /*ab10*/  LOP3.LUT R0, R0, 0x1, RZ, 0xc0, !PT ;  /* 0x0000000100007812 */ /* 0x000fc400078ec0ff */
[----:B------:R-:W0:Y:S01]  /*ab20*/  @P4 S2R R4, SR_CgaCtaId ;  /* 0x0000000000044919 */ /* 0x000e220000008800 */
[----:B------:R-:W-:Y:S02]  /*ab30*/  @P4 MOV R3, 0x400 ;  /* 0x0000040000034802 */ /* 0x000fe40000000f00 */
[----:B------:R-:W-:-:S04]  /*ab40*/  LOP3.LUT R2, R2, 0x1, RZ, 0xc0, !PT ;  /* 0x0000000102027812 */ /* 0x000fc800078ec0ff */
[----:B------:R-:W-:Y:S02]  /*ab50*/  ISETP.NE.U32.AND P2, PT, R2, 0x1, PT ;  /* 0x000000010200780c */ /* 0x000fe40003f45070 */
[----:B0-----:R-:W-:Y:S01]  /*ab60*/  @P4 LEA R3, R4, R3, 0x18 ;  /* 0x0000000304034211 */ /* 0x001fe200078ec0ff */
[----:B------:R-:W-:-:S03]  /*ab70*/  IMAD.U32 R4, RZ, RZ, UR42 ;  /* 0x0000002aff047e24 */ /* 0x000fc6000f8e00ff */
[----:B------:R0:W-:Y:S01]  /*ab80*/  @P4 SYNCS.ARRIVE.TRANS64.A1T0 RZ, [R3+URZ+0x58], RZ ;  /* 0x000058ff03ff49a7 */ /* 0x0001e2000810003f */
[----:B------:R-:W-:Y:S02]  /*ab90*/  IADD3 R16, P4, R16, UR36, RZ ;  /* 0x0000002410107c10 */ /* 0x000fe4000ff9e0ff */
[----:B------:R-:W-:Y:S02]  /*aba0*/  ISETP.LT.U32.AND P1, PT, R4, 0x2, P1 ;  /* 0x000000020400780c */ /* 0x000fe40000f21070 */
[----:B------:R-:W-:Y:S02]  /*abb0*/  IADD3.X R17, R17, UR41, RZ, P4, !PT ;  /* 0x0000002911117c10 */ /* 0x000fe4000a7fe4ff */
[----:B------:R-:W-:Y:S02]  /*abc0*/  ISETP.GE.U32.AND P4, PT, R16, UR8, PT ;  /* 0x0000000810007c0c */ /* 0x000fe4000bf86070 */
[----:B0-----:R-:W-:Y:S02]  /*abd0*/  SEL R3, RZ, 0x1, !P1 ;  /* 0x00000001ff037807 */ /* 0x001fe40004800000 */
[----:B------:R-:W-:-:S02]  /*abe0*/  ISETP.GE.U32.AND.EX P1, PT, R17, UR9, PT, P4 ;  /* 0x0000000911007c0c */ /* 0x000fc4000bf26140 */
[----:B------:R-:W-:-:S04]  /*abf0*/  ISETP.GT.U32.AND P2, PT, R4, 0x1, !P2 ;  /* 0x000000010400780c */ /* 0x000fc80005744070 */
[----:B------:R-:W-:-:S04]  /*ac00*/  SEL R2, RZ, 0x1, !P2 ;  /* 0x00000001ff027807 */ /* 0x000fc80005000000 */
[--C-:B------:R-:W-:Y:S01]  /*ac10*/  LOP3.LUT R8, R2, R8, R3.reuse, 0x96, !PT ;  /* 0x0000000802087212 */ /* 0x100fe200078e9603 */
[----:B------:R-:W-:Y:S01]  /*ac20*/  IMAD.MOV.U32 R2, RZ, RZ, -0x1 ;  /* 0xffffffffff027424 */ /* 0x000fe200078e00ff */
[----:B------:R-:W-:Y:S01]  /*ac30*/  PRMT R3, RZ, 0x7610, R3 ;  /* 0x00007610ff037816 */ /* 0x000fe20000000003 */
[----:B------:R-:W-:Y:S06]  /*ac40*/  @P1 BRA `(.L_x_299) ;  /* 0x0000000400541947 */ /* 0x000fec0003800000 */
[----:B------:R-:W0:Y:S01]  /*ac50*/  S2UR UR7, SR_CTAID.X ;  /* 0x00000000000779c3 */ /* 0x000e220000002500 */
[----:B------:R-:W-:Y:S01]  /*ac60*/  ULDC.64 UR8, c[0x0][0x628] ;  /* 0x00018a0000087ab9 */ /* 0x000fe20000000a00 */
[----:B------:R-:W-:Y:S01]  /*ac70*/  ULDC UR10, c[0x0][0x150] ;  /* 0x00005400000a7ab9 */ /* 0x000fe20000000800 */
[----:B------:R-:W-:Y:S01]  /*ac80*/  ISETP.NE.U32.AND P1, PT, RZ, UR8, PT ;  /* 0x00000008ff007c0c */ /* 0x000fe2000bf25070 */
[----:B------:R-:W-:Y:S01]  /*ac90*/  ULDC UR11, c[0x0][0x630] ;  /* 0x00018c00000b7ab9 */ /* 0x000fe20000000800 */
[----:B------:R-:W-:Y:S01]  /*aca0*/  ULDC UR13, c[0x0][0x154] ;  /* 0x00005500000d7ab9 */ /* 0x000fe20000000800 */
[----:B------:R-:W-:Y:S01]  /*acb0*/  IMAD.MOV.U32 R2, RZ, RZ, R16 ;  /* 0x000000ffff027224 */ /* 0x000fe200078e0010 */
[----:B------:R-:W-:Y:S01]  /*acc0*/  ISETP.NE.AND.EX P1, PT, RZ, UR9, PT, P1 ;  /* 0x00000009ff007c0c */ /* 0x000fe2000bf25310 */
[----:B------:R-:W1:Y:S01]  /*acd0*/  S2UR UR12, SR_CTAID.Y ;  /* 0x00000000000c79c3 */ /* 0x000e620000002600 */
[----:B0-----:R-:W-:-:S05]  /*ace0*/  I2FP.F32.U32 R3, UR7 ;  /* 0x0000000700037c45 */ /* 0x001fca0008201000 */
[----:B------:R-:W-:Y:S01]  /*acf0*/  FMUL R10, R3, UR10 ;  /* 0x0000000a030a7c20 */ /* 0x000fe20008400000 */
[----:B------:R-:W-:-:S05]  /*ad00*/  IMAD.MOV.U32 R3, RZ, RZ, R17 ;  /* 0x000000ffff037224 */ /* 0x000fca00078e0011 */
[----:B------:R-:W-:Y:S05]  /*ad10*/  @!P1 BRA `(.L_x_300) ;  /* 0x0000000000289947 */ /* 0x000fea0003800000 */
[----:B------:R-:W-:Y:S02]  /*ad20*/  ULDC UR10, c[0x0][0x634] ;  /* 0x00018d00000a7ab9 */ /* 0x000fe40000000800 */
[----:B------:R-:W-:-:S05]  /*ad30*/  IADD3 R7, P1, R16, UR10, RZ ;  /* 0x0000000a10077c10 */ /* 0x000fca000ff3e0ff */
[----:B------:R-:W-:-:S04]  /*ad40*/  IMAD.X R11, RZ, RZ, R17, P1 ;  /* 0x000000ffff0b7224 */ /* 0x000fc800008e0611 */
[----:B------:R-:W-:-:S04]  /*ad50*/  IMAD.WIDE.U32 R4, R11, UR8, RZ ;  /* 0x000000080b047c25 */ /* 0x000fc8000f8e00ff */
[----:B------:R-:W-:-:S04]  /*ad60*/  IMAD.WIDE.U32 R4, P1, R7, UR9, R4 ;  /* 0x0000000907047c25 */ /* 0x000fc8000f820004 */
[----:B------:R-:W-:-:S04]  /*ad70*/  IMAD.WIDE.U32 R6, R7, UR8, RZ ;  /* 0x0000000807067c25 */ /* 0x000fc8000f8e00ff */
[----:B------:R-:W-:Y:S01]  /*ad80*/  IMAD.X R3, RZ, RZ, RZ, P1 ;  /* 0x000000ffff037224 */ /* 0x000fe200008e06ff */
[----:B------:R-:W-:Y:S01]  /*ad90*/  IADD3 RZ, P1, R7, R4, RZ ;  /* 0x0000000407ff7210 */ /* 0x000fe20007f3e0ff */
[----:B------:R-:W-:-:S04]  /*ada0*/  IMAD.MOV.U32 R2, RZ, RZ, R5 ;  /* 0x000000ffff027224 */ /* 0x000fc800078e0005 */
[----:B------:R-:W-:-:S08]  /*adb0*/  IMAD.WIDE.U32.X R2, R11, UR9, R2, P1 ;  /* 0x000000090b027c25 */ /* 0x000fd000088e0402 */
.L_x_300:
[--C-:B------:R-:W-:Y:S01]  /*adc0*/  SHF.R.U64 R19, R2, UR11, R3.reuse ;  /* 0x0000000b02137c19 */ /* 0x100fe20008001203 */
[----:B------:R-:W0:Y:S01]  /*add0*/  F2I.U32.TRUNC.NTZ R10, R10 ;  /* 0x0000000a000a7305 */ /* 0x000e22000020f000 */
[----:B------:R-:W-:Y:S01]  /*ade0*/  SHF.R.U32.HI R2, RZ, UR11, R3 ;  /* 0x0000000bff027c19 */ /* 0x000fe20008011603 */
[----:B------:R-:W-:Y:S01]  /*adf0*/  ULDC.64 UR8, c[0x0][0x620] ;  /* 0x0001880000087ab9 */ /* 0x000fe20000000a00 */
[----:B------:R-:W-:Y:S01]  /*ae00*/  IADD3 R5, P1, RZ, -R19, RZ ;  /* 0x80000013ff057210 */ /* 0x000fe20007f3e0ff */
[----:B------:R-:W-:Y:S01]  /*ae10*/  ULDC.64 UR14, c[0x0][0x640] ;  /* 0x00019000000e7ab9 */ /* 0x000fe20000000a00 */
[----:B-1----:R-:W-:Y:S01]  /*ae20*/  I2FP.F32.U32 R4, UR12 ;  /* 0x0000000c00047c45 */ /* 0x002fe20008201000 */
[----:B------:R-:W1:Y:S01]  /*ae30*/  LDC R15, c[0x0][0x610] ;  /* 0x00018400ff0f7b82 */ /* 0x000e620000000800 */
[----:B------:R-:W-:Y:S01]  /*ae40*/  ULDC UR11, c[0x0][0x658] ;  /* 0x00019600000b7ab9 */ /* 0x000fe20000000800 */
[----:B------:R-:W-:Y:S01]  /*ae50*/  IMAD.X R2, RZ, RZ, ~R2, P1 ;  /* 0x000000ffff027224 */ /* 0x000fe200008e0e02 */
[----:B------:R-:W-:Y:S01]  /*ae60*/  ISETP.NE.U32.AND P1, PT, RZ, UR14, PT ;  /* 0x0000000eff007c0c */ /* 0x000fe2000bf25070 */
[----:B------:R-:W-:Y:S01]  /*ae70*/  FMUL R6, R4, UR13 ;  /* 0x0000000d04067c20 */ /* 0x000fe20008400000 */
[----:B------:R-:W-:Y:S01]  /*ae80*/  ULDC UR13, c[0x0][0x648] ;  /* 0x00019200000d7ab9 */ /* 0x000fe20000000800 */
[----:B------:R-:W-:Y:S01]  /*ae90*/  IMAD R4, R2, UR8, RZ ;  /* 0x0000000802047c24 */ /* 0x000fe2000f8e02ff */
[----:B------:R-:W-:Y:S01]  /*aea0*/  ISETP.NE.AND.EX P1, PT, RZ, UR15, PT, P1 ;  /* 0x0000000fff007c0c */ /* 0x000fe2000bf25310 */
[C---:B------:R-:W-:Y:S01]  /*aeb0*/  IMAD.WIDE.U32 R2, R5.reuse, UR8, R16 ;  /* 0x0000000805027c25 */ /* 0x040fe2000f8e0010 */
[----:B0-----:R-:W-:Y:S01]  /*aec0*/  R2UR UR8, R10 ;  /* 0x000000000a0872ca */ /* 0x001fe200000e0000 */
[----:B------:R-:W0:Y:S02]  /*aed0*/  F2I.U32.TRUNC.NTZ R6, R6 ;  /* 0x0000000600067305 */ /* 0x000e24000020f000 */
[----:B------:R-:W-:Y:S01]  /*aee0*/  IMAD R5, R5, UR9, R4 ;  /* 0x0000000905057c24 */ /* 0x000fe2000f8e0204 */
[----:B------:R-:W-:-:S03]  /*aef0*/  ULDC UR9, c[0x0][0x618] ;  /* 0x0001860000097ab9 */ /* 0x000fc60000000800 */
[----:B------:R-:W-:-:S05]  /*af00*/  IMAD.IADD R3, R3, 0x1, R5 ;  /* 0x0000000103037824 */ /* 0x000fca00078e0205 */
[--C-:B------:R-:W-:Y:S02]  /*af10*/  SHF.R.U64 R10, R2, UR9, R3.reuse ;  /* 0x00000009020a7c19 */ /* 0x100fe40008001203 */
[----:B------:R-:W-:Y:S01]  /*af20*/  SHF.R.U32.HI R3, RZ, UR9, R3 ;  /* 0x00000009ff037c19 */ /* 0x000fe20008011603 */
[----:B------:R-:W-:Y:S01]  /*af30*/  ULDC UR9, c[0x0][0x608] ;  /* 0x0001820000097ab9 */ /* 0x000fe20000000800 */
[----:B0-----:R-:W-:Y:S02]  /*af40*/  R2UR UR10, R6 ;  /* 0x00000000060a72ca */ /* 0x001fe400000e0000 */
[--C-:B------:R-:W-:Y:S02]  /*af50*/  SHF.R.U64 R12, R10, UR9, R3.reuse ;  /* 0x000000090a0c7c19 */ /* 0x100fe40008001203 */
[----:B------:R-:W-:Y:S01]  /*af60*/  SHF.R.U32.HI R3, RZ, UR9, R3 ;  /* 0x00000009ff037c19 */ /* 0x000fe20008011603 */
[----:B------:R-:W-:-:S03]  /*af70*/  UIADD3 UR9, -UR8, URZ, URZ ;  /* 0x0000003f08097290 */ /* 0x000fc6000fffe13f */
[--C-:B------:R-:W-:Y:S01]  /*af80*/  SHF.R.U64 R13, R12, UR11, R3.reuse ;  /* 0x0000000b0c0d7c19 */ /* 0x100fe20008001203 */
[----:B------:R-:W-:Y:S01]  /*af90*/  ULDC UR8, c[0x0][0x144] ;  /* 0x0000510000087ab9 */ /* 0x000fe20000000800 */
[----:B------:R-:W-:-:S03]  /*afa0*/  SHF.R.U32.HI R3, RZ, UR11, R3 ;  /* 0x0000000bff037c19 */ /* 0x000fc60008011603 */
[----:B------:R-:W-:Y:S01]  /*afb0*/  IMAD.MOV.U32 R2, RZ, RZ, R13 ;  /* 0x000000ffff027224 */ /* 0x000fe200078e000d */
[----:B------:R-:W-:Y:S06]  /*afc0*/  @!P1 BRA `(.L_x_301) ;  /* 0x0000000000289947 */ /* 0x000fec0003800000 */
        /* <DEDUP_REMOVED lines=10> */
.L_x_301:
[----:B------:R-:W-:Y:S01]  /*b070*/  UISETP.NE.AND UP0, UPT, UR48, URZ, UPT ;  /* 0x0000003f3000728c */ /* 0x000fe2000bf05270 */
[----:B------:R-:W-:Y:S01]  /*b080*/  SHF.R.U64 R3, R2, UR13, R3 ;  /* 0x0000000d02037c19 */ /* 0x000fe20008001203 */
[----:B------:R-:W-:Y:S01]  /*b090*/  UIADD3 UR10, -UR10, URZ, URZ ;  /* 0x0000003f0a0a7290 */ /* 0x000fe2000fffe13f */
[----:B------:R-:W-:Y:S01]  /*b0a0*/  LOP3.LUT R2, R12, UR6, RZ, 0xc0, !PT ;  /* 0x000000060c027c12 */ /* 0x000fe2000f8ec0ff */
[----:B------:R-:W-:Y:S01]  /*b0b0*/  UIMAD UR7, UR8, UR9, UR7 ;  /* 0x00000009080772a4 */ /* 0x000fe2000f8e0207 */
[----:B------:R-:W-:Y:S01]  /*b0c0*/  LOP3.LUT R5, R10, UR4, RZ, 0xc0, !PT ;  /* 0x000000040a057c12 */ /* 0x000fe2000f8ec0ff */
[----:B------:R-:W-:Y:S01]  /*b0d0*/  IMAD.MOV R4, RZ, RZ, -R3 ;  /* 0x000000ffff047224 */ /* 0x000fe200078e0a03 */
[----:B------:R-:W-:Y:S01]  /*b0e0*/  ULDC UR8, c[0x0][0x148] ;  /* 0x0000520000087ab9 */ /* 0x000fe20000000800 */
[----:B------:R-:W-:Y:S01]  /*b0f0*/  IMAD R18, R3, UR5, R2 ;  /* 0x0000000503127c24 */ /* 0x000fe2000f8e0202 */
[----:B------:R-:W-:Y:S01]  /*b100*/  PLOP3.LUT P1, PT, PT, PT, UP0, 0x80, 0x0 ;  /* 0x000000000000781c */ /* 0x000fe20003f2f008 */
[----:B------:R-:W-:Y:S01]  /*b110*/  IMAD.MOV.U32 R3, RZ, RZ, 0x1 ;  /* 0x00000001ff037424 */ /* 0x000fe200078e00ff */
[----:B------:R-:W-:-:S03]  /*b120*/  @UP0 UIMAD UR7, UR8, UR10, UR12 ;  /* 0x0000000a080702a4 */ /* 0x000fc6000f8e020c */
[----:B------:R-:W-:Y:S02]  /*b130*/  ULDC UR8, c[0x0][0x638] ;  /* 0x00018e0000087ab9 */ /* 0x000fe40000000800 */
[----:B------:R-:W-:Y:S02]  /*b140*/  IMAD R2, R4, UR8, R13 ;  /* 0x0000000804027c24 */ /* 0x000fe4000f8e020d */
[----:B-1----:R-:W-:Y:S01]  /*b150*/  IMAD R18, R18, R15, UR7 ;  /* 0x0000000712127e24 */ /* 0x002fe2000f8e020f */
[----:B------:R-:W-:Y:S02]  /*b160*/  ULDC UR7, c[0x0][0x600] ;  /* 0x0001800000077ab9 */ /* 0x000fe40000000800 */
[----:B------:R-:W-:-:S05]  /*b170*/  IMAD R5, R2, UR7, R5 ;  /* 0x0000000702057c24 */ /* 0x000fca000f8e0205 */
[----:B------:R-:W-:Y:S02]  /*b180*/  SEL R2, R5, R18, !P1 ;  /* 0x0000001205027207 */ /* 0x000fe40004800000 */
[----:B------:R-:W-:-:S07]  /*b190*/  SEL R18, R18, R5, !P1 ;  /* 0x0000000512127207 */ /* 0x000fce0004800000 */
.L_x_299:
[----:B------:R-:W-:Y:S05]  /*b1a0*/  BSYNC B1 ;  /* 0x0000000000017941 */ /* 0x000fea0003800000 */
.L_x_298:
[----:B------:R-:W-:-:S13]  /*b1b0*/  LOP3.LUT P1, RZ, R3, 0xff, RZ, 0xc0, !PT ;  /* 0x000000ff03ff7812 */ /* 0x000fda000782c0ff */
[----:B------:R-:W-:Y:S05]  /*b1c0*/  @P1 BRA `(.L_x_302) ;  /* 0xfffffff400381947 */ /* 0x000fea000383ffff */
[----:B------:R-:W-:Y:S05]  /*b1d0*/  BSYNC B0 ;  /* 0x0000000000007941 */ /* 0x000fea0003800000 */
.L_x_290:
[----:B------:R-:W-:-:S03]  /*b1e0*/  UMOV UR7, 0xffffffff ;  /* 0xffffffff00077882 */ /* 0x000fc60000000000 */
[----:B------:R-:W-:Y:S05]  /*b1f0*/  BRA.DIV UR7, `(.L_x_303) ;  /* 0x0000000207fc7947 */ /* 0x000fea000b800000 */
[----:B------:R-:W-:-:S13]  /*b200*/  ELECT P6, URZ, PT ;  /* 0x00000000003f782f */ /* 0x000fda00038c0000 */
.L_x_317:
[----:B------:R-:W-:Y:S04]  /*b210*/  BSSY B0, `(.L_x_304) ;  /* 0x000001a000007945 */ /* 0x000fe80003800000 */
[----:B------:R-:W-:Y:S05]  /*b220*/  @!P6 BRA `(.L_x_305) ;  /* 0x000000000060e947 */ /* 0x000fea0003800000 */
[----:B------:R-:W-:-:S04]  /*b230*/  ULOP3.LUT UR7, UR40, 0x2, URZ, 0xfc, !UPT ;  /* 0x0000000228077892 */ /* 0x000fc8000f8efc3f */
[----:B------:R-:W-:-:S06]  /*b240*/  UISETP.NE.AND UP0, UPT, UR7, 0x3, UPT ;  /* 0x000000030700788c */ /* 0x000fcc000bf05270 */
[----:B------:R-:W-:-:S13]  /*b250*/  PLOP3.LUT P0, PT, PT, PT, UP0, 0x80, 0x0 ;  /* 0x000000000000781c */ /* 0x000fda0003f0f008 */
[----:B------:R-:W-:Y:S05]  /*b260*/  @!P0 BRA `(.L_x_306) ;  /* 0x0000000000048947 */ /* 0x000fea0003800000 */
[----:B------:R-:W-:Y:S01]  /*b270*/  BPT.TRAP 0x1 ;  /* 0x000000040000795c */ /* 0x000fe20000300000 */
.L_x_306:
[----:B------:R-:W0:Y:S01]  /*b280*/  S2R R3, SR_CgaCtaId ;  /* 0x0000000000037919 */ /* 0x000e220000008800 */
[----:B------:R-:W-:-:S04]  /*b290*/  MOV R2, 0x400 ;  /* 0x0000040000027802 */ /* 0x000fc80000000f00 */
[----:B0-----:R-:W-:Y:S02]  /*b2a0*/  LEA R3, R3, R2, 0x18 ;  /* 0x0000000203037211 */ /* 0x001fe400078ec0ff */
[----:B------:R-:W-:-:S03]  /*b2b0*/  SHF.L.U32 R2, R8, 0x1f, RZ ;  /* 0x0000001f08027819 */ /* 0x000fc600000006ff */
[----:B------:R-:W-:-:S04]  /*b2c0*/  VIADD R3, R3, 0x10 ;  /* 0x0000001003037836 */ /* 0x000fc80000000000 */
[C---:B------:R-:W-:Y:S02]  /*b2d0*/  IMAD R7, R0.reuse, 0x8, R3 ;  /* 0x0000000800077824 */ /* 0x040fe400078e0203 */
[----:B------:R-:W-:Y:S02]  /*b2e0*/  VIADD R0, R0, 0x1 ;  /* 0x0000000100007836 */ /* 0x000fe40000000000 */
[----:B------:R-:W0:Y:S03]  /*b2f0*/  SYNCS.PHASECHK.TRANS64.TRYWAIT P0, [R7+URZ], R2 ;  /* 0x00000002070075a7 */ /* 0x000e26000800017f */
[----:B------:R-:W-:-:S04]  /*b300*/  ISETP.NE.AND P1, PT, R0, 0x2, PT ;  /* 0x000000020000780c */ /* 0x000fc80003f25270 */
[----:B------:R-:W-:Y:S02]  /*b310*/  SEL R5, RZ, 0x1, P1 ;  /* 0x00000001ff057807 */ /* 0x000fe40000800000 */
[----:B------:R-:W-:Y:S02]  /*b320*/  SEL R0, R0, RZ, P1 ;  /* 0x000000ff00007207 */ /* 0x000fe40000800000 */
[----:B------:R-:W-:Y:S01]  /*b330*/  LOP3.LUT R5, R8, R5, RZ, 0x3c, !PT ;  /* 0x0000000508057212 */ /* 0x000fe200078e3cff */
[----:B0-----:R-:W-:Y:S06]  /*b340*/  @!P0 BRA `(.L_x_307) ;  /* 0x0000000000c88947 */ /* 0x001fec0003800000 */
.L_x_318:
[----:B------:R-:W-:Y:S01]  /*b350*/  IMAD R3, R0, 0x8, R3 ;  /* 0x0000000800037824 */ /* 0x000fe200078e0203 */
[----:B------:R-:W-:-:S07]  /*b360*/  SHF.L.U32 R0, R5, 0x1f, RZ ;  /* 0x0000001f05007819 */ /* 0x000fce00000006ff */
.L_x_308:
[----:B-1----:R1:W2:Y:S02]  /*b370*/  SYNCS.PHASECHK.TRANS64.TRYWAIT P0, [R3+URZ], R0 ;  /* 0x00000000030075a7 */ /* 0x0022a4000800017f */
[----:B--2---:R-:W-:Y:S05]  /*b380*/  @!P0 NANOSLEEP.SYNCS 0x989680 ;  /* 0x009896800000895d */ /* 0x004fea0003900000 */
[----:B------:R-:W2:Y:S02]  /*b390*/  @!P0 SYNCS.PHASECHK.TRANS64 P0, [R3+URZ], R0 ;  /* 0x00000000030085a7 */ /* 0x000ea4000800007f */
[----:B--2---:R-:W-:Y:S05]  /*b3a0*/  @!P0 BRA `(.L_x_308) ;  /* 0xfffffffc00f08947 */ /* 0x004fea000383ffff */
.L_x_305:
[----:B------:R-:W-:Y:S05]  /*b3b0*/  BSYNC B0 ;  /* 0x0000000000007941 */ /* 0x000fea0003800000 */
.L_x_304:
[----:B------:R-:W-:Y:S05]  /*b3c0*/  EXIT ;  /* 0x000000000000794d */ /* 0x000fea0003800000 */
.L_x_14:
[----:B0-----:R0:W1:Y:S02]  /*b3d0*/  SYNCS.PHASECHK.TRANS64.TRYWAIT P0, [R157+URZ], R0 ;  /* 0x000000009d0075a7 */ /* 0x001064000800017f */
[----:B-1----:R-:W-:Y:S05]  /*b3e0*/  @!P0 NANOSLEEP.SYNCS 0x989680 ;  /* 0x009896800000895d */ /* 0x002fea0003900000 */
[----:B------:R-:W1:Y:S02]  /*b3f0*/  @!P0 SYNCS.PHASECHK.TRANS64 P0, [R157+URZ], R0 ;  /* 0x000000009d0085a7 */ /* 0x000e64000800007f */
[----:B-1----:R-:W-:Y:S05]  /*b400*/  @!P0 BRA `(.L_x_14) ;  /* 0xfffffffc00f08947 */ /* 0x002fea000383ffff */
[----:B------:R-:W-:Y:S05]  /*b410*/  BRA `(.L_x_309) ;  /* 0xffffff60004c7947 */ /* 0x000fea000383ffff */
.L_x_19:
[----:B-1----:R1:W2:Y:S02]  /*b420*/  SYNCS.PHASECHK.TRANS64.TRYWAIT P1, [R3+URZ], R0 ;  /* 0x00000000030075a7 */ /* 0x0022a4000802017f */
[----:B--2---:R-:W-:Y:S05]  /*b430*/  @!P1 NANOSLEEP.SYNCS 0x989680 ;  /* 0x009896800000995d */ /* 0x004fea0003900000 */
[----:B------:R-:W2:Y:S02]  /*b440*/  @!P1 SYNCS.PHASECHK.TRANS64 P1, [R3+URZ], R0 ;  /* 0x00000000030095a7 */ /* 0x000ea4000802007f */
[----:B--2---:R-:W-:Y:S05]  /*b450*/  @!P1 BRA `(.L_x_19) ;  /* 0xfffffffc00f09947 */ /* 0x004fea000383ffff */
[----:B------:R-:W-:Y:S05]  /*b460*/  BRA `(.L_x_18) ;  /* 0xffffff6000bc7947 */ /* 0x000fea000383ffff */
.L_x_24:
[----:B-1----:R-:W-:-:S04]  /*b470*/  IMAD.U32 R4, RZ, RZ, UR4 ;  /* 0x00000004ff047e24 */ /* 0x002fc8000f8e00ff */
[----:B------:R1:W2:Y:S03]  /*b480*/  SYNCS.PHASECHK.TRANS64.TRYWAIT P1, [R4+URZ], R3 ;  /* 0x00000003040075a7 */ /* 0x0002a6000802017f */
[----:B--2---:R-:W-:Y:S05]  /*b490*/  @!P1 NANOSLEEP.SYNCS 0x989680 ;  /* 0x009896800000995d */ /* 0x004fea0003900000 */
[----:B------:R-:W2:Y:S02]  /*b4a0*/  @!P1 SYNCS.PHASECHK.TRANS64 P1, [R4+URZ], R3 ;  /* 0x00000003040095a7 */ /* 0x000ea4000802007f */
[----:B--2---:R-:W-:Y:S05]  /*b4b0*/  @!P1 BRA `(.L_x_24) ;  /* 0xfffffffc00ec9947 */ /* 0x004fea000383ffff */
[----:B------:R-:W-:Y:S05]  /*b4c0*/  BRA `(.L_x_23) ;  /* 0xffffff6400987947 */ /* 0x000fea000383ffff */
.L_x_30:
[----:B0-----:R0:W1:Y:S02]  /*b4d0*/  SYNCS.PHASECHK.TRANS64.TRYWAIT P0, [R157+URZ+0x10], R0 ;  /* 0x000010009d0075a7 */ /* 0x001064000800017f */
[----:B-1----:R-:W-:Y:S05]  /*b4e0*/  @!P0 NANOSLEEP.SYNCS 0x989680 ;  /* 0x009896800000895d */ /* 0x002fea0003900000 */
[----:B------:R-:W1:Y:S02]  /*b4f0*/  @!P0 SYNCS.PHASECHK.TRANS64 P0, [R157+URZ+0x10], R0 ;  /* 0x000010009d0085a7 */ /* 0x000e64000800007f */
[----:B-1----:R-:W-:Y:S05]  /*b500*/  @!P0 BRA `(.L_x_30) ;  /* 0xfffffffc00f08947 */ /* 0x002fea000383ffff */
[----:B------:R-:W-:Y:S05]  /*b510*/  BRA `(.L_x_310) ;  /* 0xffffff6800e47947 */ /* 0x000fea000383ffff */
.L_x_291:
[----:B------:R-:W-:Y:S01]  /*b520*/  BSSY B1, `(.L_x_311) ;  /* 0x0000006000017945 */ /* 0x000fe20003800000 */
[----:B------:R-:W-:-:S07]  /*b530*/  IMAD.MOV.U32 R15, RZ, RZ, -0x1 ;  /* 0xffffffffff0f7424 */ /* 0x000fce00078e00ff */
[----:B------:R-:W-:Y:S05]  /*b540*/  WARPSYNC.COLLECTIVE R15, `(.L_x_312) ;  /* 0x000000000f0c7348 */ /* 0x000fea0003c00000 */
[----:B------:R-:W-:Y:S02]  /*b550*/  ELECT P6, UR62, PT ;  /* 0x00000000003e782f */ /* 0x000fe400038c0000 */
[----:B------:R-:W-:Y:S01]  /*b560*/  MOV R14, UR62 ;  /* 0x0000003e000e7c02 */ /* 0x000fe20008000f00 */
[----:B------:R-:W-:Y:S10]  /*b570*/  ENDCOLLECTIVE ;  /* 0x000000000000791b */ /* 0x000ff40003800000 */
.L_x_312:
[----:B------:R-:W-:Y:S05]  /*b580*/  BSYNC B1 ;  /* 0x0000000000017941 */ /* 0x000fea0003800000 */
.L_x_311:
[----:B------:R-:W-:Y:S05]  /*b590*/  BRA `(.L_x_313) ;  /* 0xfffffff000507947 */ /* 0x000fea000383ffff */
.L_x_294:
[----:B-1----:R1:W2:Y:S02]  /*b5a0*/  SYNCS.PHASECHK.TRANS64.TRYWAIT P1, [R7+URZ+0x10], R4 ;  /* 0x00001004070075a7 */ /* 0x0022a4000802017f */
[----:B--2---:R-:W-:Y:S05]  /*b5b0*/  @!P1 NANOSLEEP.SYNCS 0x989680 ;  /* 0x009896800000995d */ /* 0x004fea0003900000 */
[----:B------:R-:W2:Y:S02]  /*b5c0*/  @!P1 SYNCS.PHASECHK.TRANS64 P1, [R7+URZ+0x10], R4 ;  /* 0x00001004070095a7 */ /* 0x000ea4000802007f */
[----:B--2---:R-:W-:Y:S05]  /*b5d0*/  @!P1 BRA `(.L_x_294) ;  /* 0xfffffffc00f09947 */ /* 0x004fea000383ffff */
[----:B------:R-:W-:Y:S05]  /*b5e0*/  BRA `(.L_x_314) ;  /* 0xfffffff000847947 */ /* 0x000fea000383ffff */
.L_x_303:
[----:B------:R-:W-:Y:S01]  /*b5f0*/  BSSY B0, `(.L_x_315) ;  /* 0x0000006000007945 */ /* 0x000fe20003800000 */
[----:B------:R-:W-:-:S07]  /*b600*/  IMAD.MOV.U32 R15, RZ, RZ, -0x1 ;  /* 0xffffffffff0f7424 */ /* 0x000fce00078e00ff */
[----:B------:R-:W-:Y:S05]  /*b610*/  WARPSYNC.COLLECTIVE R15, `(.L_x_316) ;  /* 0x000000000f0c7348 */ /* 0x000fea0003c00000 */
[----:B------:R-:W-:Y:S02]  /*b620*/  ELECT P6, UR62, PT ;  /* 0x00000000003e782f */ /* 0x000fe400038c0000 */
[----:B------:R-:W-:Y:S01]  /*b630*/  MOV R14, UR62 ;  /* 0x0000003e000e7c02 */ /* 0x000fe20008000f00 */
[----:B------:R-:W-:Y:S10]  /*b640*/  ENDCOLLECTIVE ;  /* 0x000000000000791b */ /* 0x000ff40003800000 */
.L_x_316:
[----:B------:R-:W-:Y:S05]  /*b650*/  BSYNC B0 ;  /* 0x0000000000007941 */ /* 0x000fea0003800000 */
.L_x_315:
[----:B------:R-:W-:Y:S05]  /*b660*/  BRA `(.L_x_317) ;  /* 0xfffffff800e87947 */ /* 0x000fea000383ffff */
.L_x_307:
[----:B0-----:R0:W1:Y:S02]  /*b670*/  SYNCS.PHASECHK.TRANS64.TRYWAIT P0, [R7+URZ], R2 ;  /* 0x00000002070075a7 */ /* 0x001064000800017f */
[----:B-1----:R-:W-:Y:S05]  /*b680*/  @!P0 NANOSLEEP.SYNCS 0x989680 ;  /* 0x009896800000895d */ /* 0x002fea0003900000 */
[----:B------:R-:W1:Y:S02]  /*b690*/  @!P0 SYNCS.PHASECHK.TRANS64 P0, [R7+URZ], R2 ;  /* 0x00000002070085a7 */ /* 0x000e64000800007f */
[----:B-1----:R-:W-:Y:S05]  /*b6a0*/  @!P0 BRA `(.L_x_307) ;  /* 0xfffffffc00f08947 */ /* 0x002fea000383ffff */
[----:B------:R-:W-:Y:S05]  /*b6b0*/  BRA `(.L_x_318) ;  /* 0xfffffffc00247947 */ /* 0x000fea000383ffff */
.L_x_319:
[----:B------:R-:W-:-:S00]  /*b6c0*/  BRA `(.L_x_319) ;  /* 0xfffffffc00fc7947 */ /* 0x000fc0000383ffff */
[----:B------:R-:W-:-:S00]  /*b6d0*/  NOP ;  /* 0x0000000000007918 */ /* 0x000fc00000000000 */
        /* <DEDUP_REMOVED lines=10> */
.L_x_320:


//--------------------- .nv.global.init           --------------------------
	.section	.nv.global.init,"aw",@progbits
.nv.global.init:
	.type		$str$22,@object
	.size		$str$22,($str$23 - $str$22)
$str$22:
        /*0000*/ 	.byte	0x6b, 0x5f, 0x74, 0x69, 0x6c, 0x65, 0x5f, 0x63, 0x6f, 0x75, 0x6e, 0x74, 0x20, 0x3e, 0x3d, 0x20
        /*0010*/ 	.byte	0x31, 0x00
	.type		$str$23,@object
	.size		$str$23,(__unnamed_1 - $str$23)
$str$23:
        /*0012*/ 	.byte	0x2f, 0x74, 0x6d, 0x70, 0x2f, 0x63, 0x75, 0x74, 0x6c, 0x61, 0x73, 0x73, 0x5f, 0x73, 0x77, 0x65
        /*0022*/ 	.byte	0x65, 0x70, 0x5f, 0x73, 0x72, 0x63, 0x2f, 0x69, 0x6e, 0x63, 0x6c, 0x75, 0x64, 0x65, 0x2f, 0x63
        /*0032*/ 	.byte	0x75, 0x74, 0x6c, 0x61, 0x73, 0x73, 0x2f, 0x67, 0x65, 0x6d, 0x6d, 0x2f, 0x63, 0x6f, 0x6c, 0x6c
        /*0042*/ 	.byte	0x65, 0x63, 0x74, 0x69, 0x76, 0x65, 0x2f, 0x73, 0x6d, 0x39, 0x30, 0x5f, 0x6d, 0x6d, 0x61, 0x5f
        /*0052*/ 	.byte	0x74, 0x6d, 0x61, 0x5f, 0x67, 0x6d, 0x6d, 0x61, 0x5f, 0x73, 0x73, 0x5f, 0x77, 0x61, 0x72, 0x70
        /*0062*/ 	.byte	0x73, 0x70, 0x65, 0x63, 0x69, 0x61, 0x6c, 0x69, 0x7a, 0x65, 0x64, 0x2e, 0x68, 0x70, 0x70, 0x00
	.type		__unnamed_1,@object
	.size		__unnamed_1,(.L_0 - __unnamed_1)
__unnamed_1:
        /*0072*/ 	.byte	0x76, 0x6f, 0x69, 0x64, 0x20, 0x63, 0x75, 0x74, 0x6c, 0x61, 0x73, 0x73, 0x3a, 0x3a, 0x67, 0x65
        /* <DEDUP_REMOVED lines=176> */
        /*0b82*/ 	.byte	0x3a, 0x3a, 0x69, 0x64, 0x65, 0x6e, 0x74, 0x69, 0x74, 0x79, 0x5d, 0x00
.L_0:


//--------------------- .nv.shared._ZN7cutlass13device_kernelINS_4gemm6kernel13GemmUniversalIN4cute5tupleIJiiiiEEENS1_10collective13CollectiveMmaINS1_34MainloopSm90TmaGmmaWarpSpecializedILi2ENS5_IJNS4_1CILi1EEESB_SB_EEENS1_32KernelTmaWarpSpecializedPingpongEEENS5_IJNSA_ILi64EEENSA_ILi256EEENSA_ILi32EEEEEENS_10tfloat32_tENS5_IJlSB_lEEESJ_SK_NS4_8TiledMMAINS4_8MMA_AtomIJNS4_4SM904GMMA30MMA_64x256x8_F32TF32TF32_SS_TNILNSO_7ScaleInE1ELSQ_1EEEEEENS4_6LayoutISC_NS5_IJNSA_ILi0EEESU_SU_EEEEENS5_IJNS4_10UnderscoreESX_SX_EEEEENS4_13SM90_TMA_LOADENS4_14ComposedLayoutINS4_7SwizzleILi3ELi4ELi3EEENS4_18smem_ptr_flag_bitsILi32EEENST_INS5_IJNSA_ILi8EEESH_EEENS5_IJSH_SB_EEEEEEEvNS4_8identityES10_S1A_vS1B_EENS_8epilogue10collective6detail29Sm90TmaWarpSpecializedAdapterINS1E_15DefaultEpilogueISJ_SK_SK_NS1D_6thread17LinearCombinationISJ_Li1EffLNS1I_9ScaleType4KindE0ELNS_15FloatRoundStyleE2ESJ_EENS1_15EpilogueDefaultEEEEEvvEEEEvNT_6ParamsE --------------------------
	.section	.nv.shared._ZN7cutlass13device_kernelINS_4gemm6kernel13GemmUniversalIN4cute5tupleIJiiiiEEENS1_10collective13CollectiveMmaINS1_34MainloopSm90TmaGmmaWarpSpecializedILi2ENS5_IJNS4_1CILi1EEESB_SB_EEENS1_32KernelTmaWarpSpecializedPingpongEEENS5_IJNSA_ILi64EEENSA_ILi256EEENSA_ILi32EEEEEENS_10tfloat32_tENS5_IJlSB_lEEESJ_SK_NS4_8TiledMMAINS4_8MMA_AtomIJNS4_4SM904GMMA30MMA_64x256x8_F32TF32TF32_SS_TNILNSO_7ScaleInE1ELSQ_1EEEEEENS4_6LayoutISC_NS5_IJNSA_ILi0EEESU_SU_EEEEENS5_IJNS4_10UnderscoreESX_SX_EEEEENS4_13SM90_TMA_LOADENS4_14ComposedLayoutINS4_7SwizzleILi3ELi4ELi3EEENS4_18smem_ptr_flag_bitsILi32EEENST_INS5_IJNSA_ILi8EEESH_EEENS5_IJSH_SB_EEEEEEEvNS4_8identityES10_S1A_vS1B_EENS_8epilogue10collective6detail29Sm90TmaWarpSpecializedAdapterINS1E_15DefaultEpilogueISJ_SK_SK_NS1D_6thread17LinearCombinationISJ_Li1EffLNS1I_9ScaleType4KindE0ELNS_15FloatRoundStyleE2ESJ_EENS1_15EpilogueDefaultEEEEEvvEEEEvNT_6ParamsE,"aw",@nobits
	.sectionflags	@""
	.align	16
	.zero		1024


//--------------------- .nv.shared.reserved.0     --------------------------
	.section	.nv.shared.reserved.0,"aw",@nobits
	.weak		__nv_reservedSMEM_offset_0_alias
	.size		__nv_reservedSMEM_offset_0_alias, 0, 0
	.other		__nv_reservedSMEM_offset_0_alias,@"STO_CUDA_RESERVED_SHARED STV_DEFAULT"
__nv_reservedSMEM_offset_0_alias:
	.zero		0


//--------------------- .nv.global                --------------------------
	.section	.nv.global,"aw",@nobits
.nv.global:
	.type		_ZN40_INTERNAL_56618427_4_k_cu_10c2856b_248304cute1_E,@object
	.size		_ZN40_INTERNAL_56618427_4_k_cu_10c2856b_248304cute1_E,(_ZN40_INTERNAL_56618427_4_k_cu_10c2856b_248304cuda3std3__45__cpo6cbeginE - _ZN40_INTERNAL_56618427_4_k_cu_10c2856b_248304cute1_E)
_ZN40_INTERNAL_56618427_4_k_cu_10c2856b_248304cute1_E:
	.zero		1
	.type		_ZN40_INTERNAL_56618427_4_k_cu_10c2856b_248304cuda3std3__45__cpo6cbeginE,@object
	.size		_ZN40_INTERNAL_56618427_4_k_cu_10c2856b_248304cuda3std3__45__cpo6cbeginE,(_ZN40_INTERNAL_56618427_4_k_cu_10c2856b_248304cuda3std3__48in_placeE - _ZN40_INTERNAL_56618427_4_k_cu_10c2856b_248304cuda3std3__45__cpo6cbeginE)
_ZN40_INTERNAL_56618427_4_k_cu_10c2856b_248304cuda3std3__45__cpo6cbeginE:
	.zero		1
	.type		_ZN40_INTERNAL_56618427_4_k_cu_10c2856b_248304cuda3std3__48in_placeE,@object
	.size		_ZN40_INTERNAL_56618427_4_k_cu_10c2856b_248304cuda3std3__48in_placeE,(_ZN40_INTERNAL_56618427_4_k_cu_10c2856b_248304cuda3std6ranges3__45__cpo9iter_moveE - _ZN40_INTERNAL_56618427_4_k_cu_10c2856b_248304cuda3std3__48in_placeE)
_ZN40_INTERNAL_56618427_4_k_cu_10c2856b_248304cuda3std3__48in_placeE:
	.zero		1
	.type		_ZN40_INTERNAL_56618427_4_k_cu_10c2856b_248304cuda3std6ranges3__45__cpo9iter_moveE,@object
	.size		_ZN40_INTERNAL_56618427_4_k_cu_10c2856b_248304cuda3std6ranges3__45__cpo9iter_moveE,(_ZN40_INTERNAL_56618427_4_k_cu_10c2856b_248304cuda3std3__45__cpo5beginE - _ZN40_INTERNAL_56618427_4_k_cu_10c2856b_248304cuda3std6ranges3__45__cpo9iter_moveE)
_ZN40_INTERNAL_56618427_4_k_cu_10c2856b_248304cuda3std6ranges3__45__cpo9iter_moveE:
	.zero		1
	.type		_ZN40_INTERNAL_56618427_4_k_cu_10c2856b_248304cuda3std3__45__cpo5beginE,@object
	.size		_ZN40_INTERNAL_56618427_4_k_cu_10c2856b_248304cuda3std3__45__cpo5beginE,(_ZN40_INTERNAL_56618427_4_k_cu_10c2856b_248304cuda3std3__442_GLOBAL__N__56618427_4_k_cu_10c2856b_248306ignoreE - _ZN40_INTERNAL_56618427_4_k_cu_10c2856b_248304cuda3std3__45__cpo5beginE)
_ZN40_INTERNAL_56618427_4_k_cu_10c2856b_248304cuda3std3__45__cpo5beginE:
	.zero		1
	.type		_ZN40_INTERNAL_56618427_4_k_cu_10c2856b_248304cuda3std3__442_GLOBAL__N__56618427_4_k_cu_10c2856b_248306ignoreE,@object
	.size		_ZN40_INTERNAL_56618427_4_k_cu_10c2856b_248304cuda3std3__442_GLOBAL__N__56618427_4_k_cu_10c2856b_248306ignoreE,(_ZN40_INTERNAL_56618427_4_k_cu_10c2856b_248304cute7productE - _ZN40_INTERNAL_56618427_4_k_cu_10c2856b_248304cuda3std3__442_GLOBAL__N__56618427_4_k_cu_10c2856b_248306ignoreE)
_ZN40_INTERNAL_56618427_4_k_cu_10c2856b_248304cuda3std3__442_GLOBAL__N__56618427_4_k_cu_10c2856b_248306ignoreE:
	.zero		1
	.type		_ZN40_INTERNAL_56618427_4_k_cu_10c2856b_248304cute7productE,@object
	.size		_ZN40_INTERNAL_56618427_4_k_cu_10c2856b_248304cute7productE,(_ZN40_INTERNAL_56618427_4_k_cu_10c2856b_248304cuda3std3__45__cpo3endE - _ZN40_INTERNAL_56618427_4_k_cu_10c2856b_248304cute7productE)
_ZN40_INTERNAL_56618427_4_k_cu_10c2856b_248304cute7productE:
	.zero		1
	.type		_ZN40_INTERNAL_56618427_4_k_cu_10c2856b_248304cuda3std3__45__cpo3endE,@object
	.size		_ZN40_INTERNAL_56618427_4_k_cu_10c2856b_248304cuda3std3__45__cpo3endE,(_ZN40_INTERNAL_56618427_4_k_cu_10c2856b_248304cuda3std3__419piecewise_constructE - _ZN40_INTERNAL_56618427_4_k_cu_10c2856b_248304cuda3std3__45__cpo3endE)
_ZN40_INTERNAL_56618427_4_k_cu_10c2856b_248304cuda3std3__45__cpo3endE:
	.zero		1
	.type		_ZN40_INTERNAL_56618427_4_k_cu_10c2856b_248304cuda3std3__419piecewise_constructE,@object
	.size		_ZN40_INTERNAL_56618427_4_k_cu_10c2856b_248304cuda3std3__419piecewise_constructE,(_ZN40_INTERNAL_56618427_4_k_cu_10c2856b_248304cuda3std3__45__cpo4cendE - _ZN40_INTERNAL_56618427_4_k_cu_10c2856b_248304cuda3std3__419piecewise_constructE)
_ZN40_INTERNAL_56618427_4_k_cu_10c2856b_248304cuda3std3__419piecewise_constructE:
	.zero		1
	.type		_ZN40_INTERNAL_56618427_4_k_cu_10c2856b_248304cuda3std3__45__cpo4cendE,@object
	.size		_ZN40_INTERNAL_56618427_4_k_cu_10c2856b_248304cuda3std3__45__cpo4cendE,(_ZN40_INTERNAL_56618427_4_k_cu_10c2856b_248304cuda3std6ranges3__45__cpo4swapE - _ZN40_INTERNAL_56618427_4_k_cu_10c2856b_248304cuda3std3__45__cpo4cendE)
_ZN40_INTERNAL_56618427_4_k_cu_10c2856b_248304cuda3std3__45__cpo4cendE:
	.zero		1
	.type		_ZN40_INTERNAL_56618427_4_k_cu_10c2856b_248304cuda3std6ranges3__45__cpo4swapE,@object
	.size		_ZN40_INTERNAL_56618427_4_k_cu_10c2856b_248304cuda3std6ranges3__45__cpo4swapE,(.L_8 - _ZN40_INTERNAL_56618427_4_k_cu_10c2856b_248304cuda3std6ranges3__45__cpo4swapE)
_ZN40_INTERNAL_56618427_4_k_cu_10c2856b_248304cuda3std6ranges3__45__cpo4swapE:
	.zero		1
.L_8:


//--------------------- .nv.constant0._ZN7cutlass13device_kernelINS_4gemm6kernel13GemmUniversalIN4cute5tupleIJiiiiEEENS1_10collective13CollectiveMmaINS1_34MainloopSm90TmaGmmaWarpSpecializedILi2ENS5_IJNS4_1CILi1EEESB_SB_EEENS1_32KernelTmaWarpSpecializedPingpongEEENS5_IJNSA_ILi64EEENSA_ILi256EEENSA_ILi32EEEEEENS_10tfloat32_tENS5_IJlSB_lEEESJ_SK_NS4_8TiledMMAINS4_8MMA_AtomIJNS4_4SM904GMMA30MMA_64x256x8_F32TF32TF32_SS_TNILNSO_7ScaleInE1ELSQ_1EEEEEENS4_6LayoutISC_NS5_IJNSA_ILi0EEESU_SU_EEEEENS5_IJNS4_10UnderscoreESX_SX_EEEEENS4_13SM90_TMA_LOADENS4_14ComposedLayoutINS4_7SwizzleILi3ELi4ELi3EEENS4_18smem_ptr_flag_bitsILi32EEENST_INS5_IJNSA_ILi8EEESH_EEENS5_IJSH_SB_EEEEEEEvNS4_8identityES10_S1A_vS1B_EENS_8epilogue10collective6detail29Sm90TmaWarpSpecializedAdapterINS1E_15DefaultEpilogueISJ_SK_SK_NS1D_6thread17LinearCombinationISJ_Li1EffLNS1I_9ScaleType4KindE0ELNS_15FloatRoundStyleE2ESJ_EENS1_15EpilogueDefaultEEEEEvvEEEEvNT_6ParamsE --------------------------
	.section	.nv.constant0._ZN7cutlass13device_kernelINS_4gemm6kernel13GemmUniversalIN4cute5tupleIJiiiiEEENS1_10collective13CollectiveMmaINS1_34MainloopSm90TmaGmmaWarpSpecializedILi2ENS5_IJNS4_1CILi1EEESB_SB_EEENS1_32KernelTmaWarpSpecializedPingpongEEENS5_IJNSA_ILi64EEENSA_ILi256EEENSA_ILi32EEEEEENS_10tfloat32_tENS5_IJlSB_lEEESJ_SK_NS4_8TiledMMAINS4_8MMA_AtomIJNS4_4SM904GMMA30MMA_64x256x8_F32TF32TF32_SS_TNILNSO_7ScaleInE1ELSQ_1EEEEEENS4_6LayoutISC_NS5_IJNSA_ILi0EEESU_SU_EEEEENS5_IJNS4_10UnderscoreESX_SX_EEEEENS4_13SM90_TMA_LOADENS4_14ComposedLayoutINS4_7SwizzleILi3ELi4ELi3EEENS4_18smem_ptr_flag_bitsILi32EEENST_INS5_IJNSA_ILi8EEESH_EEENS5_IJSH_SB_EEEEEEEvNS4_8identityES10_S1A_vS1B_EENS_8epilogue10collective6detail29Sm90TmaWarpSpecializedAdapterINS1E_15DefaultEpilogueISJ_SK_SK_NS1D_6thread17LinearCombinationISJ_Li1EffLNS1I_9ScaleType4KindE0ELNS_15FloatRoundStyleE2ESJ_EENS1_15EpilogueDefaultEEEEEvvEEEEvNT_6ParamsE,"a",@progbits
	.sectionflags	@""
	.align	4
.nv.constant0._ZN7cutlass13device_kernelINS_4gemm6kernel13GemmUniversalIN4cute5tupleIJiiiiEEENS1_10collective13CollectiveMmaINS1_34MainloopSm90TmaGmmaWarpSpecializedILi2ENS5_IJNS4_1CILi1EEESB_SB_EEENS1_32KernelTmaWarpSpecializedPingpongEEENS5_IJNSA_ILi64EEENSA_ILi256EEENSA_ILi32EEEEEENS_10tfloat32_tENS5_IJlSB_lEEESJ_SK_NS4_8TiledMMAINS4_8MMA_AtomIJNS4_4SM904GMMA30MMA_64x256x8_F32TF32TF32_SS_TNILNSO_7ScaleInE1ELSQ_1EEEEEENS4_6LayoutISC_NS5_IJNSA_ILi0EEESU_SU_EEEEENS5_IJNS4_10UnderscoreESX_SX_EEEEENS4_13SM90_TMA_LOADENS4_14ComposedLayoutINS4_7SwizzleILi3ELi4ELi3EEENS4_18smem_ptr_flag_bitsILi32EEENST_INS5_IJNSA_ILi8EEESH_EEENS5_IJSH_SB_EEEEEEEvNS4_8identityES10_S1A_vS1B_EENS_8epilogue10collective6detail29Sm90TmaWarpSpecializedAdapterINS1E_15DefaultEpilogueISJ_SK_SK_NS1D_6thread17LinearCombinationISJ_Li1EffLNS1I_9ScaleType4KindE0ELNS_15FloatRoundStyleE2ESJ_EENS1_15EpilogueDefaultEEEEEvvEEEEvNT_6ParamsE:
	.zero		1664


//--------------------- SYMBOLS --------------------------

	.type		.nv.reservedSmem.offset0,@object
	.size		.nv.reservedSmem.offset0,0x4
	.type		__assertfail,@function
